	.target	sm_90a

	.elftype	@"ET_EXEC"


//--------------------- .note.nv.tkinfo           --------------------------
	.section	.note.nv.tkinfo,"",@"SHT_NOTE"
	.sectionflags	@"SHF_NOTE_NV_TKINFO"
	.tkinfo
        /*0018*/ 	.word	0x00000002
        /*0030*/ 	.string	""
        /*0030*/ 	.string	"ptxas"
        /*0030*/ 	.string	"Cuda compilation tools, release 13.0, V13.0.88"
        /*0030*/ 	.string	"Build cuda_13.0.r13.0/compiler.36424714_0"
        /*0030*/ 	.string	"-arch sm_90a -m 64 "



//--------------------- .note.nv.cuinfo           --------------------------
	.section	.note.nv.cuinfo,"",@"SHT_NOTE"
	.sectionflags	@"SHF_NOTE_NV_CUINFO"
        /*0018*/ 	.short	0x0002
        /*001a*/ 	.short	0x005a
        /*001c*/ 	.short	0x0082
	.zero		2


//--------------------- .nv.info                  --------------------------
	.section	.nv.info,"",@"SHT_CUDA_INFO"
	.align	4


	//----- nvinfo : EIATTR_REGCOUNT
	.align		4
        /*0000*/ 	.byte	0x04, 0x2f
        /*0002*/ 	.short	(.L_12 - .L_11)
	.align		4
.L_11:
        /*0004*/ 	.word	index@(_ZN7cutlass13device_kernelINS_4gemm6kernel13GemmUniversalIN4cute5tupleIJiiiiEEENS1_10collective13CollectiveMmaINS1_37MainloopSm90TmaGmmaWarpSpecializedFP8ILi18ENS5_IJNS4_1CILi1EEENSA_ILi4EEESB_EEENS1_35KernelTmaWarpSpecializedCooperativeEEENS5_IJNSA_ILi256EEENSA_ILi128EEENSA_ILi32EEEEEENS_12float_e4m3_tENS5_IJlSB_lEEESK_SL_NS4_8TiledMMAINS4_8MMA_AtomIJNS4_4SM904GMMA31MMA_64x128x32_F32E4M3E4M3_SS_TNILNSP_7ScaleInE1ELSR_1EEEEEENS4_6LayoutINS5_IJNSA_ILi2EEESB_SB_EEENS5_IJSB_NSA_ILi0EEESX_EEEEENS5_IJNS4_10UnderscoreES10_S10_EEEEENS4_23SM90_TMA_LOAD_MULTICASTENS4_14ComposedLayoutINS4_7SwizzleILi1ELi4ELi3EEENS4_18smem_ptr_flag_bitsILi8EEENSU_INS5_IJNSA_ILi8EEESI_EEENS5_IJSI_SB_EEEEEEEvNS4_8identityENS4_13SM90_TMA_LOADES1D_vS1E_EENS_8epilogue10collective6detail29Sm90TmaWarpSpecializedAdapterINS1I_15DefaultEpilogueISK_SL_SL_NS1H_6thread17LinearCombinationISK_Li1EffLNS1M_9ScaleType4KindE0ELNS_15FloatRoundStyleE2ESK_EENS1_15EpilogueDefaultEEEEEvvEEEEvNT_6ParamsE)
        /*0008*/ 	.word	0x000000a8


	//----- nvinfo : EIATTR_FRAME_SIZE
	.align		4
.L_12:
        /*000c*/ 	.byte	0x04, 0x11
        /*000e*/ 	.short	(.L_14 - .L_13)
	.align		4
.L_13:
        /*0010*/ 	.word	index@(_ZN7cutlass13device_kernelINS_4gemm6kernel13GemmUniversalIN4cute5tupleIJiiiiEEENS1_10collective13CollectiveMmaINS1_37MainloopSm90TmaGmmaWarpSpecializedFP8ILi18ENS5_IJNS4_1CILi1EEENSA_ILi4EEESB_EEENS1_35KernelTmaWarpSpecializedCooperativeEEENS5_IJNSA_ILi256EEENSA_ILi128EEENSA_ILi32EEEEEENS_12float_e4m3_tENS5_IJlSB_lEEESK_SL_NS4_8TiledMMAINS4_8MMA_AtomIJNS4_4SM904GMMA31MMA_64x128x32_F32E4M3E4M3_SS_TNILNSP_7ScaleInE1ELSR_1EEEEEENS4_6LayoutINS5_IJNSA_ILi2EEESB_SB_EEENS5_IJSB_NSA_ILi0EEESX_EEEEENS5_IJNS4_10UnderscoreES10_S10_EEEEENS4_23SM90_TMA_LOAD_MULTICASTENS4_14ComposedLayoutINS4_7SwizzleILi1ELi4ELi3EEENS4_18smem_ptr_flag_bitsILi8EEENSU_INS5_IJNSA_ILi8EEESI_EEENS5_IJSI_SB_EEEEEEEvNS4_8identityENS4_13SM90_TMA_LOADES1D_vS1E_EENS_8epilogue10collective6detail29Sm90TmaWarpSpecializedAdapterINS1I_15DefaultEpilogueISK_SL_SL_NS1H_6thread17LinearCombinationISK_Li1EffLNS1M_9ScaleType4KindE0ELNS_15FloatRoundStyleE2ESK_EENS1_15EpilogueDefaultEEEEEvvEEEEvNT_6ParamsE)
        /*0014*/ 	.word	0x00000100


	//----- nvinfo : EIATTR_MIN_STACK_SIZE
	.align		4
.L_14:
        /*0018*/ 	.byte	0x04, 0x12
        /*001a*/ 	.short	(.L_16 - .L_15)
	.align		4
.L_15:
        /*001c*/ 	.word	index@(_ZN7cutlass13device_kernelINS_4gemm6kernel13GemmUniversalIN4cute5tupleIJiiiiEEENS1_10collective13CollectiveMmaINS1_37MainloopSm90TmaGmmaWarpSpecializedFP8ILi18ENS5_IJNS4_1CILi1EEENSA_ILi4EEESB_EEENS1_35KernelTmaWarpSpecializedCooperativeEEENS5_IJNSA_ILi256EEENSA_ILi128EEENSA_ILi32EEEEEENS_12float_e4m3_tENS5_IJlSB_lEEESK_SL_NS4_8TiledMMAINS4_8MMA_AtomIJNS4_4SM904GMMA31MMA_64x128x32_F32E4M3E4M3_SS_TNILNSP_7ScaleInE1ELSR_1EEEEEENS4_6LayoutINS5_IJNSA_ILi2EEESB_SB_EEENS5_IJSB_NSA_ILi0EEESX_EEEEENS5_IJNS4_10UnderscoreES10_S10_EEEEENS4_23SM90_TMA_LOAD_MULTICASTENS4_14ComposedLayoutINS4_7SwizzleILi1ELi4ELi3EEENS4_18smem_ptr_flag_bitsILi8EEENSU_INS5_IJNSA_ILi8EEESI_EEENS5_IJSI_SB_EEEEEEEvNS4_8identityENS4_13SM90_TMA_LOADES1D_vS1E_EENS_8epilogue10collective6detail29Sm90TmaWarpSpecializedAdapterINS1I_15DefaultEpilogueISK_SL_SL_NS1H_6thread17LinearCombinationISK_Li1EffLNS1M_9ScaleType4KindE0ELNS_15FloatRoundStyleE2ESK_EENS1_15EpilogueDefaultEEEEEvvEEEEvNT_6ParamsE)
        /*0020*/ 	.word	0x00000100
.L_16:


//--------------------- .nv.compat                --------------------------
	.section	.nv.compat,"",@"SHT_CUDA_COMPAT_INFO"
	.align	4
        /*0000*/ 	.byte	0x02, 0x09, 0x01, 0x00, 0x02, 0x02, 0x04, 0x00, 0x02, 0x05, 0x05, 0x00, 0x03, 0x07, 0x01, 0x01
        /*0010*/ 	.byte	0x02, 0x03, 0x01, 0x00, 0x02, 0x06, 0x01, 0x00, 0x04, 0x0b, 0x08, 0x00, 0x00, 0x00, 0x00, 0x00
        /*0020*/ 	.byte	0x00, 0x00, 0x00, 0x00


//--------------------- .nv.info._ZN7cutlass13device_kernelINS_4gemm6kernel13GemmUniversalIN4cute5tupleIJiiiiEEENS1_10collective13CollectiveMmaINS1_37MainloopSm90TmaGmmaWarpSpecializedFP8ILi18ENS5_IJNS4_1CILi1EEENSA_ILi4EEESB_EEENS1_35KernelTmaWarpSpecializedCooperativeEEENS5_IJNSA_ILi256EEENSA_ILi128EEENSA_ILi32EEEEEENS_12float_e4m3_tENS5_IJlSB_lEEESK_SL_NS4_8TiledMMAINS4_8MMA_AtomIJNS4_4SM904GMMA31MMA_64x128x32_F32E4M3E4M3_SS_TNILNSP_7ScaleInE1ELSR_1EEEEEENS4_6LayoutINS5_IJNSA_ILi2EEESB_SB_EEENS5_IJSB_NSA_ILi0EEESX_EEEEENS5_IJNS4_10UnderscoreES10_S10_EEEEENS4_23SM90_TMA_LOAD_MULTICASTENS4_14ComposedLayoutINS4_7SwizzleILi1ELi4ELi3EEENS4_18smem_ptr_flag_bitsILi8EEENSU_INS5_IJNSA_ILi8EEESI_EEENS5_IJSI_SB_EEEEEEEvNS4_8identityENS4_13SM90_TMA_LOADES1D_vS1E_EENS_8epilogue10collective6detail29Sm90TmaWarpSpecializedAdapterINS1I_15DefaultEpilogueISK_SL_SL_NS1H_6thread17LinearCombinationISK_Li1EffLNS1M_9ScaleType4KindE0ELNS_15FloatRoundStyleE2ESK_EENS1_15EpilogueDefaultEEEEEvvEEEEvNT_6ParamsE --------------------------
	.section	.nv.info._ZN7cutlass13device_kernelINS_4gemm6kernel13GemmUniversalIN4cute5tupleIJiiiiEEENS1_10collective13CollectiveMmaINS1_37MainloopSm90TmaGmmaWarpSpecializedFP8ILi18ENS5_IJNS4_1CILi1EEENSA_ILi4EEESB_EEENS1_35KernelTmaWarpSpecializedCooperativeEEENS5_IJNSA_ILi256EEENSA_ILi128EEENSA_ILi32EEEEEENS_12float_e4m3_tENS5_IJlSB_lEEESK_SL_NS4_8TiledMMAINS4_8MMA_AtomIJNS4_4SM904GMMA31MMA_64x128x32_F32E4M3E4M3_SS_TNILNSP_7ScaleInE1ELSR_1EEEEEENS4_6LayoutINS5_IJNSA_ILi2EEESB_SB_EEENS5_IJSB_NSA_ILi0EEESX_EEEEENS5_IJNS4_10UnderscoreES10_S10_EEEEENS4_23SM90_TMA_LOAD_MULTICASTENS4_14ComposedLayoutINS4_7SwizzleILi1ELi4ELi3EEENS4_18smem_ptr_flag_bitsILi8EEENSU_INS5_IJNSA_ILi8EEESI_EEENS5_IJSI_SB_EEEEEEEvNS4_8identityENS4_13SM90_TMA_LOADES1D_vS1E_EENS_8epilogue10collective6detail29Sm90TmaWarpSpecializedAdapterINS1I_15DefaultEpilogueISK_SL_SL_NS1H_6thread17LinearCombinationISK_Li1EffLNS1M_9ScaleType4KindE0ELNS_15FloatRoundStyleE2ESK_EENS1_15EpilogueDefaultEEEEEvvEEEEvNT_6ParamsE,"",@"SHT_CUDA_INFO"
	.sectionflags	@""
	.align	4


	//----- nvinfo : EIATTR_CUDA_API_VERSION
	.align		4
        /*0000*/ 	.byte	0x04, 0x37
        /*0002*/ 	.short	(.L_18 - .L_17)
.L_17:
        /*0004*/ 	.word	0x00000082


	//----- nvinfo : EIATTR_KPARAM_INFO
	.align		4
.L_18:
        /*0008*/ 	.byte	0x04, 0x17
        /*000a*/ 	.short	(.L_20 - .L_19)
.L_19:
        /*000c*/ 	.word	0x00000000
        /*0010*/ 	.short	0x0000
        /*0012*/ 	.short	0x0070
        /*0014*/ 	.byte	0x00, 0xf0, 0x01, 0x10


	//----- nvinfo : EIATTR_SPARSE_MMA_MASK
	.align		4
.L_20:
        /*0018*/ 	.byte	0x03, 0x50
        /*001a*/ 	.short	0x0000


	//----- nvinfo : EIATTR_MAXREG_COUNT
	.align		4
        /*001c*/ 	.byte	0x03, 0x1b
        /*001e*/ 	.short	0x00a8


	//----- nvinfo : EIATTR_NUM_BARRIERS
	.align		4
        /*0020*/ 	.byte	0x02, 0x4c
        /*0022*/ 	.byte	0x01
	.zero		1


	//----- nvinfo : EIATTR_ANNOTATIONS
	.align		4
        /*0024*/ 	.byte	0x04, 0x55
        /*0026*/ 	.short	(.L_22 - .L_21)


	//   ....[0]....
.L_21:
        /*0028*/ 	.word	0x00000001
        /*002c*/ 	.byte	0x60, 0x08, 0x00, 0x00, 0x01, 0x00, 0x00, 0x00, 0x90, 0x0a, 0x00, 0x00, 0x01, 0x00, 0x00, 0x00
        /* <DEDUP_REMOVED lines=195> */
        /*0c6c*/ 	.byte	0x10, 0x0d, 0x01, 0x00, 0x01, 0x00, 0x00, 0x00, 0x60, 0x0d, 0x01, 0x00


	//----- nvinfo : EIATTR_MERCURY_ISA_VERSION
	.align		4
.L_22:
        /*0c78*/ 	.byte	0x03, 0x5f
        /*0c7a*/ 	.short	0x0101


	//----- nvinfo : EIATTR_INT_WARP_WIDE_INSTR_OFFSETS
	.align		4
        /*0c7c*/ 	.byte	0x04, 0x31
        /*0c7e*/ 	.short	(.L_24 - .L_23)


	//   ....[0]....
.L_23:
        /*0c80*/ 	.word	0x00000720


	//   ....[1]....
        /*0c84*/ 	.word	0x00000740


	//   ....[2]....
        /*0c88*/ 	.word	0x00000890


	//----- nvinfo : EIATTR_COOP_GROUP_MASK_REGIDS
	.align		4
.L_24:
        /*0c8c*/ 	.byte	0x04, 0x29
        /*0c8e*/ 	.short	(.L_26 - .L_25)


	//   ....[0]....
.L_25:
        /*0c90*/ 	.word	0xffffffff


	//   ....[1]....
        /*0c94*/ 	.word	0xffffffff


	//   ....[2]....
        /*0c98*/ 	.word	0xffffffff


	//   ....[3]....
        /*0c9c*/ 	.word	0xffffffff


	//   ....[4]....
        /*0ca0*/ 	.word	0xffffffff


	//   ....[5]....
        /*0ca4*/ 	.word	0xffffffff


	//----- nvinfo : EIATTR_COOP_GROUP_INSTR_OFFSETS
	.align		4
.L_26:
        /*0ca8*/ 	.byte	0x04, 0x28
        /*0caa*/ 	.short	(.L_28 - .L_27)


	//   ....[0]....
.L_27:
        /*0cac*/ 	.word	0x00000070


	//   ....[1]....
        /*0cb0*/ 	.word	0x00000080


	//   ....[2]....
        /*0cb4*/ 	.word	0x000001a0


	//   ....[3]....
        /*0cb8*/ 	.word	0x000005b0


	//   ....[4]....
        /*0cbc*/ 	.word	0x000009a0


	//   ....[5]....
        /*0cc0*/ 	.word	0x00001720


	//----- nvinfo : EIATTR_REG_RECONFIG
	.align		4
.L_28:
        /*0cc4*/ 	.byte	0x01, 0x54
	.zero		2


	//----- nvinfo : EIATTR_MBARRIER_INSTR_OFFSETS
	.align		4
        /*0cc8*/ 	.byte	0x04, 0x39
        /*0cca*/ 	.short	(.L_30 - .L_29)


	//   ....[0]....
.L_29:
        /*0ccc*/ 	.word	0x00000340
        /*0cd0*/ 	.word	0x000000ff
        /*0cd4*/ 	.word	0x00000000
        /*0cd8*/ 	.short	0x0100
        /*0cda*/ 	.byte	0x09
	.zero		1


	//   ....[1]....
        /*0cdc*/ 	.word	0x00000350
        /*0ce0*/ 	.word	0x000000ff
        /*0ce4*/ 	.word	0x00000090
        /*0ce8*/ 	.short	0x0100
        /*0cea*/ 	.byte	0x09
	.zero		1


	//   ....[2]....
        /*0cec*/ 	.word	0x00000360
        /*0cf0*/ 	.word	0x000000ff
        /*0cf4*/ 	.word	0x00000008
        /*0cf8*/ 	.short	0x0100
        /*0cfa*/ 	.byte	0x09
	.zero		1


	//   ....[3]....
        /*0cfc*/ 	.word	0x00000370
        /*0d00*/ 	.word	0x000000ff
        /*0d04*/ 	.word	0x00000098
        /*0d08*/ 	.short	0x0100
        /*0d0a*/ 	.byte	0x09
	.zero		1


	//   ....[4]....
        /*0d0c*/ 	.word	0x00000380
        /*0d10*/ 	.word	0x000000ff
        /*0d14*/ 	.word	0x00000010
        /*0d18*/ 	.short	0x0100
        /*0d1a*/ 	.byte	0x09
	.zero		1


	//   ....[5]....
        /*0d1c*/ 	.word	0x00000390
        /*0d20*/ 	.word	0x000000ff
        /*0d24*/ 	.word	0x000000a0
        /*0d28*/ 	.short	0x0100
        /*0d2a*/ 	.byte	0x09
	.zero		1


	//   ....[6]....
        /*0d2c*/ 	.word	0x000003a0
        /*0d30*/ 	.word	0x000000ff
        /*0d34*/ 	.word	0x00000018
        /*0d38*/ 	.short	0x0100
        /*0d3a*/ 	.byte	0x09
	.zero		1


	//   ....[7]....
        /*0d3c*/ 	.word	0x000003b0
        /*0d40*/ 	.word	0x000000ff
        /*0d44*/ 	.word	0x000000a8
        /*0d48*/ 	.short	0x0100
        /*0d4a*/ 	.byte	0x09
	.zero		1


	//   ....[8]....
        /*0d4c*/ 	.word	0x000003c0
        /*0d50*/ 	.word	0x000000ff
        /*0d54*/ 	.word	0x00000020
        /*0d58*/ 	.short	0x0100
        /*0d5a*/ 	.byte	0x09
	.zero		1


	//   ....[9]....
        /*0d5c*/ 	.word	0x000003d0
        /*0d60*/ 	.word	0x000000ff
        /*0d64*/ 	.word	0x000000b0
        /*0d68*/ 	.short	0x0100
        /*0d6a*/ 	.byte	0x09
	.zero		1


	//   ....[10]....
        /*0d6c*/ 	.word	0x000003e0
        /*0d70*/ 	.word	0x000000ff
        /*0d74*/ 	.word	0x00000028
        /*0d78*/ 	.short	0x0100
        /*0d7a*/ 	.byte	0x09
	.zero		1


	//   ....[11]....
        /*0d7c*/ 	.word	0x000003f0
        /*0d80*/ 	.word	0x000000ff
        /*0d84*/ 	.word	0x000000b8
        /*0d88*/ 	.short	0x0100
        /*0d8a*/ 	.byte	0x09
	.zero		1


	//   ....[12]....
        /*0d8c*/ 	.word	0x00000400
        /*0d90*/ 	.word	0x000000ff
        /*0d94*/ 	.word	0x00000030
        /*0d98*/ 	.short	0x0100
        /*0d9a*/ 	.byte	0x09
	.zero		1


	//   ....[13]....
        /*0d9c*/ 	.word	0x00000410
        /*0da0*/ 	.word	0x000000ff
        /*0da4*/ 	.word	0x000000c0
        /*0da8*/ 	.short	0x0100
        /*0daa*/ 	.byte	0x09
	.zero		1


	//   ....[14]....
        /*0dac*/ 	.word	0x00000420
        /*0db0*/ 	.word	0x000000ff
        /*0db4*/ 	.word	0x00000038
        /*0db8*/ 	.short	0x0100
        /*0dba*/ 	.byte	0x09
	.zero		1


	//   ....[15]....
        /*0dbc*/ 	.word	0x00000430
        /*0dc0*/ 	.word	0x000000ff
        /*0dc4*/ 	.word	0x000000c8
        /*0dc8*/ 	.short	0x0100
        /*0dca*/ 	.byte	0x09
	.zero		1


	//   ....[16]....
        /*0dcc*/ 	.word	0x00000440
        /*0dd0*/ 	.word	0x000000ff
        /*0dd4*/ 	.word	0x00000040
        /*0dd8*/ 	.short	0x0100
        /*0dda*/ 	.byte	0x09
	.zero		1


	//   ....[17]....
        /*0ddc*/ 	.word	0x00000450
        /*0de0*/ 	.word	0x000000ff
        /*0de4*/ 	.word	0x000000d0
        /*0de8*/ 	.short	0x0100
        /*0dea*/ 	.byte	0x09
	.zero		1


	//   ....[18]....
        /*0dec*/ 	.word	0x00000460
        /*0df0*/ 	.word	0x000000ff
        /*0df4*/ 	.word	0x00000048
        /*0df8*/ 	.short	0x0100
        /*0dfa*/ 	.byte	0x09
	.zero		1


	//   ....[19]....
        /*0dfc*/ 	.word	0x00000470
        /*0e00*/ 	.word	0x000000ff
        /*0e04*/ 	.word	0x000000d8
        /*0e08*/ 	.short	0x0100
        /*0e0a*/ 	.byte	0x09
	.zero		1


	//   ....[20]....
        /*0e0c*/ 	.word	0x00000480
        /*0e10*/ 	.word	0x000000ff
        /*0e14*/ 	.word	0x00000050
        /*0e18*/ 	.short	0x0100
        /*0e1a*/ 	.byte	0x09
	.zero		1


	//   ....[21]....
        /*0e1c*/ 	.word	0x00000490
        /*0e20*/ 	.word	0x000000ff
        /*0e24*/ 	.word	0x000000e0
        /*0e28*/ 	.short	0x0100
        /*0e2a*/ 	.byte	0x09
	.zero		1


	//   ....[22]....
        /*0e2c*/ 	.word	0x000004a0
        /*0e30*/ 	.word	0x000000ff
        /*0e34*/ 	.word	0x00000058
        /*0e38*/ 	.short	0x0100
        /*0e3a*/ 	.byte	0x09
	.zero		1


	//   ....[23]....
        /*0e3c*/ 	.word	0x000004b0
        /*0e40*/ 	.word	0x000000ff
        /*0e44*/ 	.word	0x000000e8
        /*0e48*/ 	.short	0x0100
        /*0e4a*/ 	.byte	0x09
	.zero		1


	//   ....[24]....
        /*0e4c*/ 	.word	0x000004c0
        /*0e50*/ 	.word	0x000000ff
        /*0e54*/ 	.word	0x00000060
        /*0e58*/ 	.short	0x0100
        /*0e5a*/ 	.byte	0x09
	.zero		1


	//   ....[25]....
        /*0e5c*/ 	.word	0x000004d0
        /*0e60*/ 	.word	0x000000ff
        /*0e64*/ 	.word	0x000000f0
        /*0e68*/ 	.short	0x0100
        /*0e6a*/ 	.byte	0x09
	.zero		1


	//   ....[26]....
        /*0e6c*/ 	.word	0x000004e0
        /*0e70*/ 	.word	0x000000ff
        /*0e74*/ 	.word	0x00000068
        /*0e78*/ 	.short	0x0100
        /*0e7a*/ 	.byte	0x09
	.zero		1


	//   ....[27]....
        /*0e7c*/ 	.word	0x000004f0
        /*0e80*/ 	.word	0x000000ff
        /*0e84*/ 	.word	0x000000f8
        /*0e88*/ 	.short	0x0100
        /*0e8a*/ 	.byte	0x09
	.zero		1


	//   ....[28]....
        /*0e8c*/ 	.word	0x00000500
        /*0e90*/ 	.word	0x000000ff
        /*0e94*/ 	.word	0x00000070
        /*0e98*/ 	.short	0x0100
        /*0e9a*/ 	.byte	0x09
	.zero		1


	//   ....[29]....
        /*0e9c*/ 	.word	0x00000510
        /*0ea0*/ 	.word	0x000000ff
        /*0ea4*/ 	.word	0x00000100
        /*0ea8*/ 	.short	0x0100
        /*0eaa*/ 	.byte	0x09
	.zero		1


	//   ....[30]....
        /*0eac*/ 	.word	0x00000520
        /*0eb0*/ 	.word	0x000000ff
        /*0eb4*/ 	.word	0x00000078
        /*0eb8*/ 	.short	0x0100
        /*0eba*/ 	.byte	0x09
	.zero		1


	//   ....[31]....
        /*0ebc*/ 	.word	0x00000530
        /*0ec0*/ 	.word	0x000000ff
        /*0ec4*/ 	.word	0x00000108
        /*0ec8*/ 	.short	0x0100
        /*0eca*/ 	.byte	0x09
	.zero		1


	//   ....[32]....
        /*0ecc*/ 	.word	0x00000540
        /*0ed0*/ 	.word	0x000000ff
        /*0ed4*/ 	.word	0x00000080
        /*0ed8*/ 	.short	0x0100
        /*0eda*/ 	.byte	0x09
	.zero		1


	//   ....[33]....
        /*0edc*/ 	.word	0x00000550
        /*0ee0*/ 	.word	0x000000ff
        /*0ee4*/ 	.word	0x00000110
        /*0ee8*/ 	.short	0x0100
        /*0eea*/ 	.byte	0x09
	.zero		1


	//   ....[34]....
        /*0eec*/ 	.word	0x00000560
        /*0ef0*/ 	.word	0x000000ff
        /*0ef4*/ 	.word	0x00000088
        /*0ef8*/ 	.short	0x0100
        /*0efa*/ 	.byte	0x09
	.zero		1


	//   ....[35]....
        /*0efc*/ 	.word	0x00000570
        /*0f00*/ 	.word	0x000000ff
        /*0f04*/ 	.word	0x00000118
        /*0f08*/ 	.short	0x0100
        /*0f0a*/ 	.byte	0x09
	.zero		1


	//   ....[36]....
        /*0f0c*/ 	.word	0x00000920
        /*0f10*/ 	.word	0x000000ff
        /*0f14*/ 	.word	0x00000130
        /*0f18*/ 	.short	0x0100
        /*0f1a*/ 	.byte	0x06
	.zero		1


	//   ....[37]....
        /*0f1c*/ 	.word	0x00000950
        /*0f20*/ 	.word	0x000000ff
        /*0f24*/ 	.word	0x00000138
        /*0f28*/ 	.short	0x0100
        /*0f2a*/ 	.byte	0x06
	.zero		1


	//   ....[38]....
        /*0f2c*/ 	.word	0x00001f30
        /*0f30*/ 	.word	0x000000ff
        /*0f34*/ 	.word	0x00000000
        /*0f38*/ 	.short	0x010a
        /*0f3a*/ 	.byte	0x07
	.zero		1


	//   ....[39]....
        /*0f3c*/ 	.word	0x00001f90
        /*0f40*/ 	.word	0x000000ff
        /*0f44*/ 	.word	0x00000000
        /*0f48*/ 	.short	0x010a
        /*0f4a*/ 	.byte	0x07
	.zero		1


	//   ....[40]....
        /*0f4c*/ 	.word	0x00003160
        /*0f50*/ 	.word	0x000000ff
        /*0f54*/ 	.word	0x00000000
        /*0f58*/ 	.short	0x010a
        /*0f5a*/ 	.byte	0x09
	.zero		1


	//   ....[41]....
        /*0f5c*/ 	.word	0x000031a0
        /*0f60*/ 	.word	0x000000ff
        /*0f64*/ 	.word	0x00000000
        /*0f68*/ 	.short	0x010a
        /*0f6a*/ 	.byte	0x09
	.zero		1


	//   ....[42]....
        /*0f6c*/ 	.word	0x000041e0
        /*0f70*/ 	.word	0x000000e5
        /*0f74*/ 	.word	0x00000000
        /*0f78*/ 	.short	0x0101
        /*0f7a*/ 	.byte	0x3f
	.zero		1


	//   ....[43]....
        /*0f7c*/ 	.word	0x000053d0
        /*0f80*/ 	.word	0x00000018
        /*0f84*/ 	.word	0x00000000
        /*0f88*/ 	.short	0x0101
        /*0f8a*/ 	.byte	0x3f
	.zero		1


	//   ....[44]....
        /*0f8c*/ 	.word	0x0000f780
        /*0f90*/ 	.word	0x0000000d
        /*0f94*/ 	.word	0x00000090
        /*0f98*/ 	.short	0x010a
        /*0f9a*/ 	.byte	0x3f
	.zero		1


	//   ....[45]....
        /*0f9c*/ 	.word	0x0000fb50
        /*0fa0*/ 	.word	0x00000005
        /*0fa4*/ 	.word	0x00000138
        /*0fa8*/ 	.short	0x0101
        /*0faa*/ 	.byte	0x3f
	.zero		1


	//   ....[46]....
        /*0fac*/ 	.word	0x000102d0
        /*0fb0*/ 	.word	0x00000007
        /*0fb4*/ 	.word	0x00000000
        /*0fb8*/ 	.short	0x010a
        /*0fba*/ 	.byte	0x3f
	.zero		1


	//   ....[47]....
        /*0fbc*/ 	.word	0x00010350
        /*0fc0*/ 	.word	0x00000008
        /*0fc4*/ 	.word	0x00000000
        /*0fc8*/ 	.short	0x010a
        /*0fca*/ 	.byte	0x3f
	.zero		1


	//   ....[48]....
        /*0fcc*/ 	.word	0x000103e0
        /*0fd0*/ 	.word	0x00000009
        /*0fd4*/ 	.word	0x00000000
        /*0fd8*/ 	.short	0x010a
        /*0fda*/ 	.byte	0x3f
	.zero		1


	//   ....[49]....
        /*0fdc*/ 	.word	0x00010470
        /*0fe0*/ 	.word	0x00000008
        /*0fe4*/ 	.word	0x00000000
        /*0fe8*/ 	.short	0x010a
        /*0fea*/ 	.byte	0x3f
	.zero		1


	//   ....[50]....
        /*0fec*/ 	.word	0x00010500
        /*0ff0*/ 	.word	0x00000009
        /*0ff4*/ 	.word	0x00000000
        /*0ff8*/ 	.short	0x010a
        /*0ffa*/ 	.byte	0x3f
	.zero		1


	//   ....[51]....
        /*0ffc*/ 	.word	0x00010590
        /*1000*/ 	.word	0x00000008
        /*1004*/ 	.word	0x00000000
        /*1008*/ 	.short	0x010a
        /*100a*/ 	.byte	0x3f
	.zero		1


	//   ....[52]....
        /*100c*/ 	.word	0x00010620
        /*1010*/ 	.word	0x00000009
        /*1014*/ 	.word	0x00000000
        /*1018*/ 	.short	0x010a
        /*101a*/ 	.byte	0x3f
	.zero		1


	//   ....[53]....
        /*101c*/ 	.word	0x000106b0
        /*1020*/ 	.word	0x00000008
        /*1024*/ 	.word	0x00000000
        /*1028*/ 	.short	0x010a
        /*102a*/ 	.byte	0x3f
	.zero		1


	//   ....[54]....
        /*102c*/ 	.word	0x00010740
        /*1030*/ 	.word	0x00000009
        /*1034*/ 	.word	0x00000000
        /*1038*/ 	.short	0x010a
        /*103a*/ 	.byte	0x3f
	.zero		1


	//   ....[55]....
        /*103c*/ 	.word	0x000107d0
        /*1040*/ 	.word	0x00000008
        /*1044*/ 	.word	0x00000000
        /*1048*/ 	.short	0x010a
        /*104a*/ 	.byte	0x3f
	.zero		1


	//   ....[56]....
        /*104c*/ 	.word	0x00010860
        /*1050*/ 	.word	0x00000009
        /*1054*/ 	.word	0x00000000
        /*1058*/ 	.short	0x010a
        /*105a*/ 	.byte	0x3f
	.zero		1


	//   ....[57]....
        /*105c*/ 	.word	0x000108f0
        /*1060*/ 	.word	0x00000008
        /*1064*/ 	.word	0x00000000
        /*1068*/ 	.short	0x010a
        /*106a*/ 	.byte	0x3f
	.zero		1


	//   ....[58]....
        /*106c*/ 	.word	0x00010980
        /*1070*/ 	.word	0x00000009
        /*1074*/ 	.word	0x00000000
        /*1078*/ 	.short	0x010a
        /*107a*/ 	.byte	0x3f
	.zero		1


	//   ....[59]....
        /*107c*/ 	.word	0x00010a10
        /*1080*/ 	.word	0x00000008
        /*1084*/ 	.word	0x00000000
        /*1088*/ 	.short	0x010a
        /*108a*/ 	.byte	0x3f
	.zero		1


	//   ....[60]....
        /*108c*/ 	.word	0x00010aa0
        /*1090*/ 	.word	0x00000009
        /*1094*/ 	.word	0x00000000
        /*1098*/ 	.short	0x010a
        /*109a*/ 	.byte	0x3f
	.zero		1


	//   ....[61]....
        /*109c*/ 	.word	0x00010b30
        /*10a0*/ 	.word	0x00000008
        /*10a4*/ 	.word	0x00000000
        /*10a8*/ 	.short	0x010a
        /*10aa*/ 	.byte	0x3f
	.zero		1


	//   ....[62]....
        /*10ac*/ 	.word	0x00010bc0
        /*10b0*/ 	.word	0x0000000b
        /*10b4*/ 	.word	0x00000000
        /*10b8*/ 	.short	0x010a
        /*10ba*/ 	.byte	0x3f
	.zero		1


	//   ....[63]....
        /*10bc*/ 	.word	0x00010c50
        /*10c0*/ 	.word	0x00000003
        /*10c4*/ 	.word	0x00000000
        /*10c8*/ 	.short	0x010a
        /*10ca*/ 	.byte	0x3f
	.zero		1


	//   ....[64]....
        /*10cc*/ 	.word	0x00010cc0
        /*10d0*/ 	.word	0x00000003
        /*10d4*/ 	.word	0x00000000
        /*10d8*/ 	.short	0x010a
        /*10da*/ 	.byte	0x3f
	.zero		1


	//   ....[65]....
        /*10dc*/ 	.word	0x00010d30
        /*10e0*/ 	.word	0x00000000
        /*10e4*/ 	.word	0x00000000
        /*10e8*/ 	.short	0x010a
        /*10ea*/ 	.byte	0x3f
	.zero		1


	//   ....[66]....
        /*10ec*/ 	.word	0x00010e10
        /*10f0*/ 	.word	0x0000000d
        /*10f4*/ 	.word	0x00000090
        /*10f8*/ 	.short	0x010a
        /*10fa*/ 	.byte	0x3f
	.zero		1


	//   ....[67]....
        /*10fc*/ 	.word	0x00010ee0
        /*1100*/ 	.word	0x00000007
        /*1104*/ 	.word	0x00000000
        /*1108*/ 	.short	0x010a
        /*110a*/ 	.byte	0x3f
	.zero		1


	//   ....[68]....
        /*110c*/ 	.word	0x00010f30
        /*1110*/ 	.word	0x00000008
        /*1114*/ 	.word	0x00000000
        /*1118*/ 	.short	0x010a
        /*111a*/ 	.byte	0x3f
	.zero		1


	//   ....[69]....
        /*111c*/ 	.word	0x00010f80
        /*1120*/ 	.word	0x00000009
        /*1124*/ 	.word	0x00000000
        /*1128*/ 	.short	0x010a
        /*112a*/ 	.byte	0x3f
	.zero		1


	//   ....[70]....
        /*112c*/ 	.word	0x00010fd0
        /*1130*/ 	.word	0x00000008
        /*1134*/ 	.word	0x00000000
        /*1138*/ 	.short	0x010a
        /*113a*/ 	.byte	0x3f
	.zero		1


	//   ....[71]....
        /*113c*/ 	.word	0x00011020
        /*1140*/ 	.word	0x00000009
        /*1144*/ 	.word	0x00000000
        /*1148*/ 	.short	0x010a
        /*114a*/ 	.byte	0x3f
	.zero		1


	//   ....[72]....
        /*114c*/ 	.word	0x00011070
        /*1150*/ 	.word	0x00000008
        /*1154*/ 	.word	0x00000000
        /*1158*/ 	.short	0x010a
        /*115a*/ 	.byte	0x3f
	.zero		1


	//   ....[73]....
        /*115c*/ 	.word	0x000110c0
        /*1160*/ 	.word	0x00000009
        /*1164*/ 	.word	0x00000000
        /*1168*/ 	.short	0x010a
        /*116a*/ 	.byte	0x3f
	.zero		1


	//   ....[74]....
        /*116c*/ 	.word	0x00011110
        /*1170*/ 	.word	0x00000008
        /*1174*/ 	.word	0x00000000
        /*1178*/ 	.short	0x010a
        /*117a*/ 	.byte	0x3f
	.zero		1


	//   ....[75]....
        /*117c*/ 	.word	0x00011160
        /*1180*/ 	.word	0x00000009
        /*1184*/ 	.word	0x00000000
        /*1188*/ 	.short	0x010a
        /*118a*/ 	.byte	0x3f
	.zero		1


	//   ....[76]....
        /*118c*/ 	.word	0x000111b0
        /*1190*/ 	.word	0x00000008
        /*1194*/ 	.word	0x00000000
        /*1198*/ 	.short	0x010a
        /*119a*/ 	.byte	0x3f
	.zero		1


	//   ....[77]....
        /*119c*/ 	.word	0x00011200
        /*11a0*/ 	.word	0x00000009
        /*11a4*/ 	.word	0x00000000
        /*11a8*/ 	.short	0x010a
        /*11aa*/ 	.byte	0x3f
	.zero		1


	//   ....[78]....
        /*11ac*/ 	.word	0x00011250
        /*11b0*/ 	.word	0x00000008
        /*11b4*/ 	.word	0x00000000
        /*11b8*/ 	.short	0x010a
        /*11ba*/ 	.byte	0x3f
	.zero		1


	//   ....[79]....
        /*11bc*/ 	.word	0x000112a0
        /*11c0*/ 	.word	0x00000009
        /*11c4*/ 	.word	0x00000000
        /*11c8*/ 	.short	0x010a
        /*11ca*/ 	.byte	0x3f
	.zero		1


	//   ....[80]....
        /*11cc*/ 	.word	0x000112f0
        /*11d0*/ 	.word	0x00000008
        /*11d4*/ 	.word	0x00000000
        /*11d8*/ 	.short	0x010a
        /*11da*/ 	.byte	0x3f
	.zero		1


	//   ....[81]....
        /*11dc*/ 	.word	0x00011340
        /*11e0*/ 	.word	0x00000009
        /*11e4*/ 	.word	0x00000000
        /*11e8*/ 	.short	0x010a
        /*11ea*/ 	.byte	0x3f
	.zero		1


	//   ....[82]....
        /*11ec*/ 	.word	0x00011390
        /*11f0*/ 	.word	0x00000008
        /*11f4*/ 	.word	0x00000000
        /*11f8*/ 	.short	0x010a
        /*11fa*/ 	.byte	0x3f
	.zero		1


	//   ....[83]....
        /*11fc*/ 	.word	0x000113e0
        /*1200*/ 	.word	0x0000000b
        /*1204*/ 	.word	0x00000000
        /*1208*/ 	.short	0x010a
        /*120a*/ 	.byte	0x3f
	.zero		1


	//----- nvinfo : EIATTR_NUM_MBARRIERS
	.align		4
.L_30:
        /*120c*/ 	.byte	0x03, 0x38
        /*120e*/ 	.short	0x0026


	//----- nvinfo : EIATTR_EXIT_INSTR_OFFSETS
	.align		4
        /*1210*/ 	.byte	0x04, 0x1c
        /*1212*/ 	.short	(.L_32 - .L_31)


	//   ....[0]....
.L_31:
        /*1214*/ 	.word	0x00000b30


	//   ....[1]....
        /*1218*/ 	.word	0x000013c0


	//   ....[2]....
        /*121c*/ 	.word	0x0000ee70


	//   ....[3]....
        /*1220*/ 	.word	0x0000f400


	//   ....[4]....
        /*1224*/ 	.word	0x00010ca0


	//----- nvinfo : EIATTR_MAX_THREADS
	.align		4
.L_32:
        /*1228*/ 	.byte	0x04, 0x05
        /*122a*/ 	.short	(.L_34 - .L_33)
.L_33:
        /*122c*/ 	.word	0x00000180
        /*1230*/ 	.word	0x00000001
        /*1234*/ 	.word	0x00000001


	//----- nvinfo : EIATTR_CRS_STACK_SIZE
	.align		4
.L_34:
        /*1238*/ 	.byte	0x04, 0x1e
        /*123a*/ 	.short	(.L_36 - .L_35)
.L_35:
        /*123c*/ 	.word	0x00000000


	//----- nvinfo : EIATTR_CBANK_PARAM_SIZE
	.align		4
.L_36:
        /*1240*/ 	.byte	0x03, 0x19
        /*1242*/ 	.short	0x0470


	//----- nvinfo : EIATTR_PARAM_CBANK
	.align		4
        /*1244*/ 	.byte	0x04, 0x0a
        /*1246*/ 	.short	(.L_38 - .L_37)
	.align		4
.L_37:
        /*1248*/ 	.word	index@(.nv.constant0._ZN7cutlass13device_kernelINS_4gemm6kernel13GemmUniversalIN4cute5tupleIJiiiiEEENS1_10collective13CollectiveMmaINS1_37MainloopSm90TmaGmmaWarpSpecializedFP8ILi18ENS5_IJNS4_1CILi1EEENSA_ILi4EEESB_EEENS1_35KernelTmaWarpSpecializedCooperativeEEENS5_IJNSA_ILi256EEENSA_ILi128EEENSA_ILi32EEEEEENS_12float_e4m3_tENS5_IJlSB_lEEESK_SL_NS4_8TiledMMAINS4_8MMA_AtomIJNS4_4SM904GMMA31MMA_64x128x32_F32E4M3E4M3_SS_TNILNSP_7ScaleInE1ELSR_1EEEEEENS4_6LayoutINS5_IJNSA_ILi2EEESB_SB_EEENS5_IJSB_NSA_ILi0EEESX_EEEEENS5_IJNS4_10UnderscoreES10_S10_EEEEENS4_23SM90_TMA_LOAD_MULTICASTENS4_14ComposedLayoutINS4_7SwizzleILi1ELi4ELi3EEENS4_18smem_ptr_flag_bitsILi8EEENSU_INS5_IJNSA_ILi8EEESI_EEENS5_IJSI_SB_EEEEEEEvNS4_8identityENS4_13SM90_TMA_LOADES1D_vS1E_EENS_8epilogue10collective6detail29Sm90TmaWarpSpecializedAdapterINS1I_15DefaultEpilogueISK_SL_SL_NS1H_6thread17LinearCombinationISK_Li1EffLNS1M_9ScaleType4KindE0ELNS_15FloatRoundStyleE2ESK_EENS1_15EpilogueDefaultEEEEEvvEEEEvNT_6ParamsE)
        /*124c*/ 	.short	0x0210
        /*124e*/ 	.short	0x0470


	//----- nvinfo : EIATTR_SW_WAR
	.align		4
.L_38:
        /*1250*/ 	.byte	0x04, 0x36
        /*1252*/ 	.short	(.L_40 - .L_39)
.L_39:
        /*1254*/ 	.word	0x00000008
.L_40:


//--------------------- .nv.callgraph             --------------------------
	.section	.nv.callgraph,"",@"SHT_CUDA_CALLGRAPH"
	.align	4
	.sectionentsize	8
	.align		4
        /*0000*/ 	.word	0x00000000
	.align		4
        /*0004*/ 	.word	0xffffffff
	.align		4
        /*0008*/ 	.word	0x00000000
	.align		4
        /*000c*/ 	.word	0xfffffffe
	.align		4
        /*0010*/ 	.word	0x00000000
	.align		4
        /*0014*/ 	.word	0xfffffffd
	.align		4
        /*0018*/ 	.word	0x00000000
	.align		4
        /*001c*/ 	.word	0xfffffffc


//--------------------- .nv.constant4             --------------------------
	.section	.nv.constant4,"a",@progbits
	.align	8
	.align		8
.nv.constant4:
        /*0000*/ 	.dword	_ZN40_INTERNAL_7b24bd02_4_k_cu_af48668b_281774cuda3std3__45__cpo5beginE
	.align		8
        /*0008*/ 	.dword	_ZN40_INTERNAL_7b24bd02_4_k_cu_af48668b_281774cuda3std3__45__cpo3endE
	.align		8
        /*0010*/ 	.dword	_ZN40_INTERNAL_7b24bd02_4_k_cu_af48668b_281774cuda3std3__45__cpo6cbeginE
	.align		8
        /*0018*/ 	.dword	_ZN40_INTERNAL_7b24bd02_4_k_cu_af48668b_281774cuda3std3__45__cpo4cendE
	.align		8
        /*0020*/ 	.dword	_ZN40_INTERNAL_7b24bd02_4_k_cu_af48668b_281774cuda3std3__442_GLOBAL__N__7b24bd02_4_k_cu_af48668b_281776ignoreE
	.align		8
        /*0028*/ 	.dword	_ZN40_INTERNAL_7b24bd02_4_k_cu_af48668b_281774cuda3std3__419piecewise_constructE
	.align		8
        /*0030*/ 	.dword	_ZN40_INTERNAL_7b24bd02_4_k_cu_af48668b_281774cuda3std3__48in_placeE
	.align		8
        /*0038*/ 	.dword	_ZN40_INTERNAL_7b24bd02_4_k_cu_af48668b_281774cuda3std6ranges3__45__cpo4swapE
	.align		8
        /*0040*/ 	.dword	_ZN40_INTERNAL_7b24bd02_4_k_cu_af48668b_281774cuda3std6ranges3__45__cpo9iter_moveE
	.align		8
        /*0048*/ 	.dword	_ZN40_INTERNAL_7b24bd02_4_k_cu_af48668b_281774cute7productE
	.align		8
        /*0050*/ 	.dword	_ZN40_INTERNAL_7b24bd02_4_k_cu_af48668b_281774cute1_E


//--------------------- .text._ZN7cutlass13device_kernelINS_4gemm6kernel13GemmUniversalIN4cute5tupleIJiiiiEEENS1_10collective13CollectiveMmaINS1_37MainloopSm90TmaGmmaWarpSpecializedFP8ILi18ENS5_IJNS4_1CILi1EEENSA_ILi4EEESB_EEENS1_35KernelTmaWarpSpecializedCooperativeEEENS5_IJNSA_ILi256EEENSA_ILi128EEENSA_ILi32EEEEEENS_12float_e4m3_tENS5_IJlSB_lEEESK_SL_NS4_8TiledMMAINS4_8MMA_AtomIJNS4_4SM904GMMA31MMA_64x128x32_F32E4M3E4M3_SS_TNILNSP_7ScaleInE1ELSR_1EEEEEENS4_6LayoutINS5_IJNSA_ILi2EEESB_SB_EEENS5_IJSB_NSA_ILi0EEESX_EEEEENS5_IJNS4_10UnderscoreES10_S10_EEEEENS4_23SM90_TMA_LOAD_MULTICASTENS4_14ComposedLayoutINS4_7SwizzleILi1ELi4ELi3EEENS4_18smem_ptr_flag_bitsILi8EEENSU_INS5_IJNSA_ILi8EEESI_EEENS5_IJSI_SB_EEEEEEEvNS4_8identityENS4_13SM90_TMA_LOADES1D_vS1E_EENS_8epilogue10collective6detail29Sm90TmaWarpSpecializedAdapterINS1I_15DefaultEpilogueISK_SL_SL_NS1H_6thread17LinearCombinationISK_Li1EffLNS1M_9ScaleType4KindE0ELNS_15FloatRoundStyleE2ESK_EENS1_15EpilogueDefaultEEEEEvvEEEEvNT_6ParamsE --------------------------
	.section	.text._ZN7cutlass13device_kernelINS_4gemm6kernel13GemmUniversalIN4cute5tupleIJiiiiEEENS1_10collective13CollectiveMmaINS1_37MainloopSm90TmaGmmaWarpSpecializedFP8ILi18ENS5_IJNS4_1CILi1EEENSA_ILi4EEESB_EEENS1_35KernelTmaWarpSpecializedCooperativeEEENS5_IJNSA_ILi256EEENSA_ILi128EEENSA_ILi32EEEEEENS_12float_e4m3_tENS5_IJlSB_lEEESK_SL_NS4_8TiledMMAINS4_8MMA_AtomIJNS4_4SM904GMMA31MMA_64x128x32_F32E4M3E4M3_SS_TNILNSP_7ScaleInE1ELSR_1EEEEEENS4_6LayoutINS5_IJNSA_ILi2EEESB_SB_EEENS5_IJSB_NSA_ILi0EEESX_EEEEENS5_IJNS4_10UnderscoreES10_S10_EEEEENS4_23SM90_TMA_LOAD_MULTICASTENS4_14ComposedLayoutINS4_7SwizzleILi1ELi4ELi3EEENS4_18smem_ptr_flag_bitsILi8EEENSU_INS5_IJNSA_ILi8EEESI_EEENS5_IJSI_SB_EEEEEEEvNS4_8identityENS4_13SM90_TMA_LOADES1D_vS1E_EENS_8epilogue10collective6detail29Sm90TmaWarpSpecializedAdapterINS1I_15DefaultEpilogueISK_SL_SL_NS1H_6thread17LinearCombinationISK_Li1EffLNS1M_9ScaleType4KindE0ELNS_15FloatRoundStyleE2ESK_EENS1_15EpilogueDefaultEEEEEvvEEEEvNT_6ParamsE,"ax",@progbits
	.align	128
.text._ZN7cutlass13device_kernelINS_4gemm6kernel13GemmUniversalIN4cute5tupleIJiiiiEEENS1_10collective13CollectiveMmaINS1_37MainloopSm90TmaGmmaWarpSpecializedFP8ILi18ENS5_IJNS4_1CILi1EEENSA_ILi4EEESB_EEENS1_35KernelTmaWarpSpecializedCooperativeEEENS5_IJNSA_ILi256EEENSA_ILi128EEENSA_ILi32EEEEEENS_12float_e4m3_tENS5_IJlSB_lEEESK_SL_NS4_8TiledMMAINS4_8MMA_AtomIJNS4_4SM904GMMA31MMA_64x128x32_F32E4M3E4M3_SS_TNILNSP_7ScaleInE1ELSR_1EEEEEENS4_6LayoutINS5_IJNSA_ILi2EEESB_SB_EEENS5_IJSB_NSA_ILi0EEESX_EEEEENS5_IJNS4_10UnderscoreES10_S10_EEEEENS4_23SM90_TMA_LOAD_MULTICASTENS4_14ComposedLayoutINS4_7SwizzleILi1ELi4ELi3EEENS4_18smem_ptr_flag_bitsILi8EEENSU_INS5_IJNSA_ILi8EEESI_EEENS5_IJSI_SB_EEEEEEEvNS4_8identityENS4_13SM90_TMA_LOADES1D_vS1E_EENS_8epilogue10collective6detail29Sm90TmaWarpSpecializedAdapterINS1I_15DefaultEpilogueISK_SL_SL_NS1H_6thread17LinearCombinationISK_Li1EffLNS1M_9ScaleType4KindE0ELNS_15FloatRoundStyleE2ESK_EENS1_15EpilogueDefaultEEEEEvvEEEEvNT_6ParamsE:
        .type           _ZN7cutlass13device_kernelINS_4gemm6kernel13GemmUniversalIN4cute5tupleIJiiiiEEENS1_10collective13CollectiveMmaINS1_37MainloopSm90TmaGmmaWarpSpecializedFP8ILi18ENS5_IJNS4_1CILi1EEENSA_ILi4EEESB_EEENS1_35KernelTmaWarpSpecializedCooperativeEEENS5_IJNSA_ILi256EEENSA_ILi128EEENSA_ILi32EEEEEENS_12float_e4m3_tENS5_IJlSB_lEEESK_SL_NS4_8TiledMMAINS4_8MMA_AtomIJNS4_4SM904GMMA31MMA_64x128x32_F32E4M3E4M3_SS_TNILNSP_7ScaleInE1ELSR_1EEEEEENS4_6LayoutINS5_IJNSA_ILi2EEESB_SB_EEENS5_IJSB_NSA_ILi0EEESX_EEEEENS5_IJNS4_10UnderscoreES10_S10_EEEEENS4_23SM90_TMA_LOAD_MULTICASTENS4_14ComposedLayoutINS4_7SwizzleILi1ELi4ELi3EEENS4_18smem_ptr_flag_bitsILi8EEENSU_INS5_IJNSA_ILi8EEESI_EEENS5_IJSI_SB_EEEEEEEvNS4_8identityENS4_13SM90_TMA_LOADES1D_vS1E_EENS_8epilogue10collective6detail29Sm90TmaWarpSpecializedAdapterINS1I_15DefaultEpilogueISK_SL_SL_NS1H_6thread17LinearCombinationISK_Li1EffLNS1M_9ScaleType4KindE0ELNS_15FloatRoundStyleE2ESK_EENS1_15EpilogueDefaultEEEEEvvEEEEvNT_6ParamsE,@function
        .size           _ZN7cutlass13device_kernelINS_4gemm6kernel13GemmUniversalIN4cute5tupleIJiiiiEEENS1_10collective13CollectiveMmaINS1_37MainloopSm90TmaGmmaWarpSpecializedFP8ILi18ENS5_IJNS4_1CILi1EEENSA_ILi4EEESB_EEENS1_35KernelTmaWarpSpecializedCooperativeEEENS5_IJNSA_ILi256EEENSA_ILi128EEENSA_ILi32EEEEEENS_12float_e4m3_tENS5_IJlSB_lEEESK_SL_NS4_8TiledMMAINS4_8MMA_AtomIJNS4_4SM904GMMA31MMA_64x128x32_F32E4M3E4M3_SS_TNILNSP_7ScaleInE1ELSR_1EEEEEENS4_6LayoutINS5_IJNSA_ILi2EEESB_SB_EEENS5_IJSB_NSA_ILi0EEESX_EEEEENS5_IJNS4_10UnderscoreES10_S10_EEEEENS4_23SM90_TMA_LOAD_MULTICASTENS4_14ComposedLayoutINS4_7SwizzleILi1ELi4ELi3EEENS4_18smem_ptr_flag_bitsILi8EEENSU_INS5_IJNSA_ILi8EEESI_EEENS5_IJSI_SB_EEEEEEEvNS4_8identityENS4_13SM90_TMA_LOADES1D_vS1E_EENS_8epilogue10collective6detail29Sm90TmaWarpSpecializedAdapterINS1I_15DefaultEpilogueISK_SL_SL_NS1H_6thread17LinearCombinationISK_Li1EffLNS1M_9ScaleType4KindE0ELNS_15FloatRoundStyleE2ESK_EENS1_15EpilogueDefaultEEEEEvvEEEEvNT_6ParamsE,(.L_x_363 - _ZN7cutlass13device_kernelINS_4gemm6kernel13GemmUniversalIN4cute5tupleIJiiiiEEENS1_10collective13CollectiveMmaINS1_37MainloopSm90TmaGmmaWarpSpecializedFP8ILi18ENS5_IJNS4_1CILi1EEENSA_ILi4EEESB_EEENS1_35KernelTmaWarpSpecializedCooperativeEEENS5_IJNSA_ILi256EEENSA_ILi128EEENSA_ILi32EEEEEENS_12float_e4m3_tENS5_IJlSB_lEEESK_SL_NS4_8TiledMMAINS4_8MMA_AtomIJNS4_4SM904GMMA31MMA_64x128x32_F32E4M3E4M3_SS_TNILNSP_7ScaleInE1ELSR_1EEEEEENS4_6LayoutINS5_IJNSA_ILi2EEESB_SB_EEENS5_IJSB_NSA_ILi0EEESX_EEEEENS5_IJNS4_10UnderscoreES10_S10_EEEEENS4_23SM90_TMA_LOAD_MULTICASTENS4_14ComposedLayoutINS4_7SwizzleILi1ELi4ELi3EEENS4_18smem_ptr_flag_bitsILi8EEENSU_INS5_IJNSA_ILi8EEESI_EEENS5_IJSI_SB_EEEEEEEvNS4_8identityENS4_13SM90_TMA_LOADES1D_vS1E_EENS_8epilogue10collective6detail29Sm90TmaWarpSpecializedAdapterINS1I_15DefaultEpilogueISK_SL_SL_NS1H_6thread17LinearCombinationISK_Li1EffLNS1M_9ScaleType4KindE0ELNS_15FloatRoundStyleE2ESK_EENS1_15EpilogueDefaultEEEEEvvEEEEvNT_6ParamsE)
        .other          _ZN7cutlass13device_kernelINS_4gemm6kernel13GemmUniversalIN4cute5tupleIJiiiiEEENS1_10collective13CollectiveMmaINS1_37MainloopSm90TmaGmmaWarpSpecializedFP8ILi18ENS5_IJNS4_1CILi1EEENSA_ILi4EEESB_EEENS1_35KernelTmaWarpSpecializedCooperativeEEENS5_IJNSA_ILi256EEENSA_ILi128EEENSA_ILi32EEEEEENS_12float_e4m3_tENS5_IJlSB_lEEESK_SL_NS4_8TiledMMAINS4_8MMA_AtomIJNS4_4SM904GMMA31MMA_64x128x32_F32E4M3E4M3_SS_TNILNSP_7ScaleInE1ELSR_1EEEEEENS4_6LayoutINS5_IJNSA_ILi2EEESB_SB_EEENS5_IJSB_NSA_ILi0EEESX_EEEEENS5_IJNS4_10UnderscoreES10_S10_EEEEENS4_23SM90_TMA_LOAD_MULTICASTENS4_14ComposedLayoutINS4_7SwizzleILi1ELi4ELi3EEENS4_18smem_ptr_flag_bitsILi8EEENSU_INS5_IJNSA_ILi8EEESI_EEENS5_IJSI_SB_EEEEEEEvNS4_8identityENS4_13SM90_TMA_LOADES1D_vS1E_EENS_8epilogue10collective6detail29Sm90TmaWarpSpecializedAdapterINS1I_15DefaultEpilogueISK_SL_SL_NS1H_6thread17LinearCombinationISK_Li1EffLNS1M_9ScaleType4KindE0ELNS_15FloatRoundStyleE2ESK_EENS1_15EpilogueDefaultEEEEEvvEEEEvNT_6ParamsE,@"STO_CUDA_ENTRY STV_DEFAULT"
_ZN7cutlass13device_kernelINS_4gemm6kernel13GemmUniversalIN4cute5tupleIJiiiiEEENS1_10collective13CollectiveMmaINS1_37MainloopSm90TmaGmmaWarpSpecializedFP8ILi18ENS5_IJNS4_1CILi1EEENSA_ILi4EEESB_EEENS1_35KernelTmaWarpSpecializedCooperativeEEENS5_IJNSA_ILi256EEENSA_ILi128EEENSA_ILi32EEEEEENS_12float_e4m3_tENS5_IJlSB_lEEESK_SL_NS4_8TiledMMAINS4_8MMA_AtomIJNS4_4SM904GMMA31MMA_64x128x32_F32E4M3E4M3_SS_TNILNSP_7ScaleInE1ELSR_1EEEEEENS4_6LayoutINS5_IJNSA_ILi2EEESB_SB_EEENS5_IJSB_NSA_ILi0EEESX_EEEEENS5_IJNS4_10UnderscoreES10_S10_EEEEENS4_23SM90_TMA_LOAD_MULTICASTENS4_14ComposedLayoutINS4_7SwizzleILi1ELi4ELi3EEENS4_18smem_ptr_flag_bitsILi8EEENSU_INS5_IJNSA_ILi8EEESI_EEENS5_IJSI_SB_EEEEEEEvNS4_8identityENS4_13SM90_TMA_LOADES1D_vS1E_EENS_8epilogue10collective6detail29Sm90TmaWarpSpecializedAdapterINS1I_15DefaultEpilogueISK_SL_SL_NS1H_6thread17LinearCombinationISK_Li1EffLNS1M_9ScaleType4KindE0ELNS_15FloatRoundStyleE2ESK_EENS1_15EpilogueDefaultEEEEEvvEEEEvNT_6ParamsE:
[----:B------:R-:W0:Y:S02]  /*0000*/  LDC R1, c[0x0][0x28] ;  /* 0x00000a00ff017b82 */ /* 0x000e240000000800 */
[----:B0-----:R-:W-:Y:S01]  /*0010*/  VIADD R1, R1, 0xffffff00 ;  /* 0xffffff0001017836 */ /* 0x001fe20000000000 */
[----:B------:R-:W0:Y:S01]  /*0020*/  S2R R5, SR_TID.X ;  /* 0x0000000000057919 */ /* 0x000e220000002100 */
[----:B------:R-:W-:Y:S01]  /*0030*/  ELECT P0, URZ, PT ;  /* 0x00000000003f782f */ /* 0x000fe20003800000 */
[----:B------:R-:W-:Y:S01]  /*0040*/  BSSY B0, `(.L_x_0) ;  /* 0x0000015000007945 */ /* 0x000fe20003800000 */
[--C-:B0-----:R-:W-:Y:S02]  /*0050*/  SHF.R.U32.HI R0, RZ, 0x5, R5.reuse ;  /* 0x00000005ff007819 */ /* 0x101fe40000011605 */
[----:B------:R-:W-:-:S03]  /*0060*/  SHF.R.U32.HI R2, RZ, 0x7, R5 ;  /* 0x00000007ff027819 */ /* 0x000fc60000011605 */
[----:B------:R-:W0:Y:S04]  /*0070*/  SHFL.IDX PT, R3, R0, RZ, 0x1f ;  /* 0x00001fff00037589 */ /* 0x000e2800000e0000 */
[----:B------:R-:W1:Y:S01]  /*0080*/  SHFL.IDX PT, R2, R2, RZ, 0x1f ;  /* 0x00001fff02027589 */ /* 0x000e6200000e0000 */
[----:B0-----:R-:W-:Y:S02]  /*0090*/  R2UR UR4, R3 ;  /* 0x00000000030472ca */ /* 0x001fe400000e0000 */
[----:B-1----:R-:W-:-:S11]  /*00a0*/  R2UR UR6, R2 ;  /* 0x00000000020672ca */ /* 0x002fd600000e0000 */
[----:B------:R-:W-:Y:S02]  /*00b0*/  USHF.R.S32.HI UR5, URZ, 0x1f, UR4 ;  /* 0x0000001f3f057899 */ /* 0x000fe40008011404 */
[----:B------:R-:W-:Y:S02]  /*00c0*/  ISETP.NE.OR P0, PT, RZ, UR4, !P0 ;  /* 0x00000004ff007c0c */ /* 0x000fe4000c705670 */
[----:B------:R-:W-:-:S04]  /*00d0*/  ULEA.HI UR5, UR5, UR4, URZ, 0x2 ;  /* 0x0000000405057291 */ /* 0x000fc8000f8f103f */
[----:B------:R-:W-:-:S04]  /*00e0*/  ULOP3.LUT UR5, UR5, 0xfffffffc, URZ, 0xc0, !UPT ;  /* 0xfffffffc05057892 */ /* 0x000fc8000f8ec03f */
[----:B------:R-:W-:-:S03]  /*00f0*/  UIADD3 UR8, UR4, -UR5, URZ ;  /* 0x8000000504087290 */ /* 0x000fc6000fffe03f */
[----:B------:R-:W-:Y:S09]  /*0100*/  @P0 BRA `(.L_x_1) ;  /* 0x0000000000200947 */ /* 0x000ff20003800000 */
[----:B------:R-:W-:Y:S02]  /*0110*/  ULDC.64 UR4, c[0x0][0x198] ;  /* 0x0000660000047ab9 */ /* 0x000fe40000000a00 */
[----:B------:R-:W-:Y:S02]  /*0120*/  UIADD3 UR10, UP0, UR4, 0xf0, URZ ;  /* 0x000000f0040a7890 */ /* 0x000fe4000ff1e03f */
[----:B------:R-:W-:Y:S02]  /*0130*/  UIADD3 UR4, UP1, UR4, 0x1f0, URZ ;  /* 0x000001f004047890 */ /* 0x000fe4000ff3e03f */
[----:B------:R-:W-:Y:S02]  /*0140*/  UIADD3.X UR11, URZ, UR5, URZ, UP0, !UPT ;  /* 0x000000053f0b7290 */ /* 0x000fe400087fe43f */
[----:B------:R-:W-:-:S07]  /*0150*/  UIADD3.X UR5, URZ, UR5, URZ, UP1, !UPT ;  /* 0x000000053f057290 */ /* 0x000fce0008ffe43f */
[----:B------:R0:W-:Y:S02]  /*0160*/  UTMACCTL.PF [UR10] ;  /* 0x000000000a0079b9 */ /* 0x0001e40008040000 */
[----:B------:R0:W-:Y:S02]  /*0170*/  UTMACCTL.PF [UR4] ;  /* 0x00000000040079b9 */ /* 0x0001e40008040000 */
[----:B0-----:R-:W-:Y:S01]  /*0180*/  NOP ;  /* 0x0000000000007918 */ /* 0x001fe20000000000 */
.L_x_1:
[----:B------:R-:W-:Y:S05]  /*0190*/  BSYNC B0 ;  /* 0x0000000000007941 */ /* 0x000fea0003800000 */
.L_x_0:
[----:B------:R-:W0:Y:S01]  /*01a0*/  SHFL.IDX PT, R3, R0, RZ, 0x1f ;  /* 0x00001fff00037589 */ /* 0x000e2200000e0000 */
[----:B------:R-:W-:Y:S01]  /*01b0*/  UISETP.NE.AND UP0, UPT, UR8, 0x3, UPT ;  /* 0x000000030800788c */ /* 0x000fe2000bf05270 */
[----:B------:R-:W-:Y:S01]  /*01c0*/  ISETP.NE.AND P2, PT, RZ, UR6, PT ;  /* 0x00000006ff007c0c */ /* 0x000fe2000bf45270 */
[----:B------:R-:W-:Y:S02]  /*01d0*/  UIADD3 UR10, UR6, -0x1, URZ ;  /* 0xffffffff060a7890 */ /* 0x000fe4000fffe03f */
[----:B------:R-:W-:Y:S02]  /*01e0*/  UISETP.EQ.OR UP0, UPT, UR8, URZ, !UP0 ;  /* 0x0000003f0800728c */ /* 0x000fe4000c702670 */
[----:B------:R-:W-:Y:S02]  /*01f0*/  UISETP.GE.U32.AND UP1, UPT, UR10, 0x2, UPT ;  /* 0x000000020a00788c */ /* 0x000fe4000bf26070 */
[----:B------:R-:W-:-:S04]  /*0200*/  UISETP.EQ.AND UP0, UPT, UR6, URZ, UP0 ;  /* 0x0000003f0600728c */ /* 0x000fc80008702270 */
[----:B------:R-:W-:-:S04]  /*0210*/  USEL UR13, URZ, 0x1, !UP0 ;  /* 0x000000013f0d7887 */ /* 0x000fc8000c000000 */
[----:B------:R-:W-:Y:S01]  /*0220*/  USEL UR13, UR13, 0x2, UP1 ;  /* 0x000000020d0d7887 */ /* 0x000fe20008800000 */
[----:B0-----:R-:W-:-:S13]  /*0230*/  ISETP.NE.AND P0, PT, R3, RZ, PT ;  /* 0x000000ff0300720c */ /* 0x001fda0003f05270 */
[----:B------:R-:W-:Y:S05]  /*0240*/  @P0 BRA `(.L_x_2) ;  /* 0x0000000000d40947 */ /* 0x000fea0003800000 */
[----:B------:R-:W-:Y:S01]  /*0250*/  ELECT P0, URZ, PT ;  /* 0x00000000003f782f */ /* 0x000fe20003800000 */
[----:B------:R-:W-:-:S12]  /*0260*/  BSSY B0, `(.L_x_2) ;  /* 0x0000033000007945 */ /* 0x000fd80003800000 */
[----:B------:R-:W-:Y:S05]  /*0270*/  @!P0 BRA `(.L_x_3) ;  /* 0x0000000000c48947 */ /* 0x000fea0003800000 */
[----:B------:R-:W0:Y:S01]  /*0280*/  S2UR UR9, SR_CgaCtaId ;  /* 0x00000000000979c3 */ /* 0x000e220000008800 */
[----:B------:R-:W-:Y:S01]  /*0290*/  UMOV UR4, 0x400 ;  /* 0x0000040000047882 */ /* 0x000fe20000000000 */
[----:B------:R-:W-:Y:S01]  /*02a0*/  UMOV UR5, 0x1 ;  /* 0x0000000100057882 */ /* 0x000fe20000000000 */
[----:B------:R-:W-:Y:S02]  /*02b0*/  UMOV UR6, 0x8 ;  /* 0x0000000800067882 */ /* 0x000fe40000000000 */
[----:B------:R-:W-:-:S04]  /*02c0*/  UIADD3 UR6, -UR6, 0x100000, URZ ;  /* 0x0010000006067890 */ /* 0x000fc8000fffe13f */
[----:B------:R-:W-:Y:S02]  /*02d0*/  USHF.L.U32 UR7, UR6, 0xb, URZ ;  /* 0x0000000b06077899 */ /* 0x000fe4000800063f */
[----:B------:R-:W-:Y:S02]  /*02e0*/  USHF.L.U32 UR6, UR6, 0x1, URZ ;  /* 0x0000000106067899 */ /* 0x000fe4000800063f */
[----:B0-----:R-:W-:Y:S02]  /*02f0*/  ULEA UR9, UR9, UR4, 0x18 ;  /* 0x0000000409097291 */ /* 0x001fe4000f8ec03f */
[----:B------:R-:W-:-:S04]  /*0300*/  UIADD3 UR4, -UR5, 0x100000, URZ ;  /* 0x0010000005047890 */ /* 0x000fc8000fffe13f */
[----:B------:R-:W-:Y:S02]  /*0310*/  USHF.L.U32 UR5, UR4, 0xb, URZ ;  /* 0x0000000b04057899 */ /* 0x000fe4000800063f */
[----:B------:R-:W-:Y:S01]  /*0320*/  USHF.L.U32 UR4, UR4, 0x1, URZ ;  /* 0x0000000104047899 */ /* 0x000fe2000800063f */
[----:B------:R-:W0:Y:S11]  /*0330*/  FENCE.VIEW.ASYNC.S ;  /* 0x00000000000073c6 */ /* 0x000e360000000000 */
[----:B0-----:R0:W1:Y:S01]  /*0340*/  SYNCS.EXCH.64 URZ, [UR9], UR4 ;  /* 0x00000004093f75b2 */ /* 0x0010620008000100 */
[----:B------:R0:W2:Y:S01]  /*0350*/  SYNCS.EXCH.64 URZ, [UR9+0x90], UR6 ;  /* 0x00009006093f75b2 */ /* 0x0000a20008000100 */
[----:B------:R0:W3:Y:S01]  /*0360*/  SYNCS.EXCH.64 URZ, [UR9+0x8], UR4 ;  /* 0x00000804093f75b2 */ /* 0x0000e20008000100 */
[----:B------:R0:W4:Y:S01]  /*0370*/  SYNCS.EXCH.64 URZ, [UR9+0x98], UR6 ;  /* 0x00009806093f75b2 */ /* 0x0001220008000100 */
[----:B------:R0:W0:Y:S01]  /*0380*/  SYNCS.EXCH.64 URZ, [UR9+0x10], UR4 ;  /* 0x00001004093f75b2 */ /* 0x0000220008000100 */
        /* <DEDUP_REMOVED lines=31> */
[----:B-1234-:R-:W-:Y:S01]  /*0580*/  NOP ;  /* 0x0000000000007918 */ /* 0x01efe20000000000 */
.L_x_3:
[----:B0-----:R-:W-:Y:S05]  /*0590*/  BSYNC B0 ;  /* 0x0000000000007941 */ /* 0x001fea0003800000 */
.L_x_2:
[----:B------:R-:W-:Y:S01]  /*05a0*/  SHF.R.S32.HI R4, RZ, 0x1f, R5 ;  /* 0x0000001fff047819 */ /* 0x000fe20000011405 */
[----:B------:R-:W0:Y:S01]  /*05b0*/  SHFL.IDX PT, R0, R0, RZ, 0x1f ;  /* 0x00001fff00007589 */ /* 0x000e2200000e0000 */
[----:B------:R-:W-:Y:S01]  /*05c0*/  ELECT P0, URZ, PT ;  /* 0x00000000003f782f */ /* 0x000fe20003800000 */
[----:B------:R-:W1:Y:S01]  /*05d0*/  S2UR UR9, SR_CTAID.X ;  /* 0x00000000000979c3 */ /* 0x000e620000002500 */
[----:B------:R-:W-:Y:S01]  /*05e0*/  LEA.HI R4, R4, R5, RZ, 0x7 ;  /* 0x0000000504047211 */ /* 0x000fe200078f38ff */
[----:B------:R-:W2:Y:S01]  /*05f0*/  S2R R2, SR_CTAID.Y ;  /* 0x0000000000027919 */ /* 0x000ea20000002600 */
[----:B------:R-:W-:Y:S01]  /*0600*/  SHF.R.S32.HI R6, RZ, 0x1f, R3 ;  /* 0x0000001fff067819 */ /* 0x000fe20000011403 */
[----:B------:R-:W-:Y:S01]  /*0610*/  ULDC UR4, c[0x0][0x154] ;  /* 0x0000550000047ab9 */ /* 0x000fe20000000800 */
[----:B------:R-:W-:Y:S01]  /*0620*/  LOP3.LUT R4, R4, 0xffffff80, RZ, 0xc0, !PT ;  /* 0xffffff8004047812 */ /* 0x000fe200078ec0ff */
[----:B------:R-:W-:Y:S01]  /*0630*/  NOP ;  /* 0x0000000000007918 */ /* 0x000fe20000000000 */
[----:B------:R-:W-:Y:S01]  /*0640*/  LEA.HI R6, R6, R3, RZ, 0x2 ;  /* 0x0000000306067211 */ /* 0x000fe200078f10ff */
[----:B------:R-:W3:Y:S01]  /*0650*/  LDC R11, c[0x0][0x148] ;  /* 0x00005200ff0b7b82 */ /* 0x000ee20000000800 */
[----:B------:R-:W-:Y:S01]  /*0660*/  NOP ;  /* 0x0000000000007918 */ /* 0x000fe20000000000 */
[----:B------:R-:W-:Y:S01]  /*0670*/  IMAD.IADD R4, R5, 0x1, -R4 ;  /* 0x0000000105047824 */ /* 0x000fe200078e0a04 */
[----:B------:R-:W-:-:S04]  /*0680*/  LOP3.LUT R6, R6, 0x3ffffffc, RZ, 0xc0, !PT ;  /* 0x3ffffffc06067812 */ /* 0x000fc800078ec0ff */
[----:B------:R-:W-:Y:S01]  /*0690*/  SHF.R.S32.HI R5, RZ, 0x1f, R4 ;  /* 0x0000001fff057819 */ /* 0x000fe20000011404 */
[----:B------:R-:W-:Y:S01]  /*06a0*/  IMAD.IADD R6, R3, 0x1, -R6 ;  /* 0x0000000103067824 */ /* 0x000fe200078e0a06 */
[----:B------:R-:W4:Y:S02]  /*06b0*/  LDC R8, c[0x0][0x144] ;  /* 0x00005100ff087b82 */ /* 0x000f240000000800 */
[----:B------:R-:W-:Y:S02]  /*06c0*/  LEA.HI R5, R5, R4, RZ, 0x3 ;  /* 0x0000000405057211 */ /* 0x000fe400078f18ff */
[----:B0-----:R-:W-:Y:S02]  /*06d0*/  ISETP.NE.OR P0, PT, R0, RZ, !P0 ;  /* 0x000000ff0000720c */ /* 0x001fe40004705670 */
[--C-:B------:R-:W-:Y:S02]  /*06e0*/  SHF.R.S32.HI R0, RZ, 0x3, R5.reuse ;  /* 0x00000003ff007819 */ /* 0x100fe40000011405 */
[----:B------:R-:W-:-:S04]  /*06f0*/  SHF.R.S32.HI R5, RZ, 0x1f, R5 ;  /* 0x0000001fff057819 */ /* 0x000fc80000011405 */
[----:B------:R-:W-:-:S04]  /*0700*/  LEA.HI R5, R5, R0, RZ, 0x2 ;  /* 0x0000000005057211 */ /* 0x000fc800078f10ff */
[----:B------:R-:W-:Y:S01]  /*0710*/  LOP3.LUT R5, R5, 0xfffffffc, RZ, 0xc0, !PT ;  /* 0xfffffffc05057812 */ /* 0x000fe200078ec0ff */
[----:B------:R-:W-:Y:S01]  /*0720*/  VOTEU.ALL UP0, P0 ;  /* 0x00000000003f7886 */ /* 0x000fe20000000000 */
[----:B--2---:R-:W-:Y:S01]  /*0730*/  I2FP.F32.U32 R7, R2 ;  /* 0x0000000200077245 */ /* 0x004fe20000201000 */
[----:B------:R-:W-:Y:S02]  /*0740*/  VOTEU.ALL UP1, P0 ;  /* 0x00000000003f7886 */ /* 0x000fe40000020000 */
[----:B------:R-:W-:Y:S01]  /*0750*/  IMAD.IADD R5, R0, 0x1, -R5 ;  /* 0x0000000100057824 */ /* 0x000fe200078e0a05 */
[----:B------:R-:W0:Y:S01]  /*0760*/  @!UP0 S2UR UR7, SR_CgaCtaId ;  /* 0x00000000000789c3 */ /* 0x000e220000008800 */
[----:B-1----:R-:W-:Y:S01]  /*0770*/  I2FP.F32.U32 R0, UR9 ;  /* 0x0000000900007c45 */ /* 0x002fe20008201000 */
[----:B------:R-:W-:Y:S01]  /*0780*/  FMUL R9, R7, UR4 ;  /* 0x0000000407097c20 */ /* 0x000fe20008400000 */
[----:B------:R-:W-:Y:S01]  /*0790*/  IMAD R5, R6, 0x4, R5 ;  /* 0x0000000406057824 */ /* 0x000fe200078e0205 */
[----:B------:R-:W-:Y:S01]  /*07a0*/  ULDC UR4, c[0x0][0x150] ;  /* 0x0000540000047ab9 */ /* 0x000fe20000000800 */
[----:B------:R-:W-:Y:S01]  /*07b0*/  @!UP0 UMOV UR6, 0x400 ;  /* 0x0000040000068882 */ /* 0x000fe20000000000 */
[----:B------:R-:W-:Y:S01]  /*07c0*/  FMUL R7, R0, UR4 ;  /* 0x0000000400077c20 */ /* 0x000fe20008400000 */
[----:B------:R-:W-:Y:S01]  /*07d0*/  IMAD.SHL.U32 R0, R5, 0x4, RZ ;  /* 0x0000000405007824 */ /* 0x000fe200078e00ff */
[----:B------:R-:W1:Y:S01]  /*07e0*/  LDC R6, c[0x0][0x140] ;  /* 0x00005000ff067b82 */ /* 0x000e620000000800 */
[----:B------:R-:W2:Y:S01]  /*07f0*/  F2I.U32.TRUNC.NTZ R9, R9 ;  /* 0x0000000900097305 */ /* 0x000ea2000020f000 */
[----:B------:R-:W-:-:S02]  /*0800*/  UMOV UR4, 0x20 ;  /* 0x0000002000047882 */ /* 0x000fc40000000000 */
[----:B------:R-:W-:Y:S01]  /*0810*/  LOP3.LUT R10, R5, 0xc, R0, 0x78, !PT ;  /* 0x0000000c050a7812 */ /* 0x000fe200078e7800 */
[----:B------:R-:W-:-:S04]  /*0820*/  @!UP0 UIADD3 UR4, -UR4, 0x100000, URZ ;  /* 0x0010000004048890 */ /* 0x000fc8000fffe13f */
[----:B------:R-:W-:Y:S02]  /*0830*/  @!UP0 USHF.L.U32 UR5, UR4, 0xb, URZ ;  /* 0x0000000b04058899 */ /* 0x000fe4000800063f */
[----:B------:R-:W-:Y:S01]  /*0840*/  @!UP0 USHF.L.U32 UR4, UR4, 0x1, URZ ;  /* 0x0000000104048899 */ /* 0x000fe2000800063f */
[----:B------:R-:W5:Y:S01]  /*0850*/  F2I.U32.TRUNC.NTZ R7, R7 ;  /* 0x0000000700077305 */ /* 0x000f62000020f000 */
[----:B------:R1:W-:Y:S01]  /*0860*/  STL [R1+0x78], R10 ;  /* 0x0000780a01007387 */ /* 0x0003e20000100800 */
[----:B--2---:R-:W-:Y:S01]  /*0870*/  IMAD.MOV R12, RZ, RZ, -R9 ;  /* 0x000000ffff0c7224 */ /* 0x004fe200078e0a09 */
[----:B0-----:R-:W-:Y:S01]  /*0880*/  @!UP0 ULEA UR6, UR7, UR6, 0x18 ;  /* 0x0000000607068291 */ /* 0x001fe2000f8ec03f */
[----:B------:R-:W-:Y:S02]  /*0890*/  VOTEU.ALL UP0, P0 ;  /* 0x00000000003f7886 */ /* 0x000fe40000000000 */
[----:B---3--:R-:W-:Y:S01]  /*08a0*/  IMAD R5, R11, R12, R2 ;  /* 0x0000000c0b057224 */ /* 0x008fe200078e0202 */
[----:B------:R-:W-:-:S02]  /*08b0*/  LOP3.LUT P0, RZ, R4, 0x7, RZ, 0xc0, !PT ;  /* 0x0000000704ff7812 */ /* 0x000fc4000780c0ff */
[----:B-1----:R-:W-:Y:S01]  /*08c0*/  ISETP.EQ.U32.AND P3, PT, R6, 0x1, PT ;  /* 0x000000010600780c */ /* 0x002fe20003f62070 */
[----:B-----5:R-:W-:Y:S01]  /*08d0*/  IMAD.MOV R7, RZ, RZ, -R7 ;  /* 0x000000ffff077224 */ /* 0x020fe200078e0a07 */
[----:B------:R-:W-:Y:S02]  /*08e0*/  ISETP.NE.AND P1, PT, R5, R10, PT ;  /* 0x0000000a0500720c */ /* 0x000fe40003f25270 */
[----:B------:R-:W-:Y:S01]  /*08f0*/  ISETP.LT.U32.AND P0, PT, R10, 0x4, !P0 ;  /* 0x000000040a00780c */ /* 0x000fe20004701070 */
[----:B----4-:R-:W-:Y:S01]  /*0900*/  IMAD R0, R8, R7, UR9 ;  /* 0x0000000908007e24 */ /* 0x010fe2000f8e0207 */
[----:B------:R-:W0:Y:S02]  /*0910*/  FENCE.VIEW.ASYNC.S ;  /* 0x00000000000073c6 */ /* 0x000e240000000000 */
[----:B0-----:R0:W1:Y:S02]  /*0920*/  @!UP0 SYNCS.EXCH.64 URZ, [UR6+0x130], UR4 ;  /* 0x00013004063f85b2 */ /* 0x0010640008000100 */
[----:B------:R-:W-:-:S04]  /*0930*/  ISETP.EQ.OR P1, PT, R0, RZ, !P1 ;  /* 0x000000ff0000720c */ /* 0x000fc80004f22670 */
[----:B------:R-:W-:Y:S01]  /*0940*/  PLOP3.LUT P0, PT, P0, P1, PT, 0x80, 0x0 ;  /* 0x000000000000781c */ /* 0x000fe20000703070 */
[----:B------:R0:W2:Y:S01]  /*0950*/  @!UP1 SYNCS.EXCH.64 URZ, [UR6+0x138], UR4 ;  /* 0x00013804063f95b2 */ /* 0x0000a20008000100 */
[----:B------:R-:W-:Y:S01]  /*0960*/  NOP ;  /* 0x0000000000007918 */ /* 0x000fe20000000000 */
[----:B------:R-:W-:Y:S10]  /*0970*/  @!P3 BRA `(.L_x_4) ;  /* 0x000000000008b947 */ /* 0x000ff40003800000 */
[----:B-12---:R-:W-:Y:S01]  /*0980*/  UCGABAR_ARV ;  /* 0x00000000000079c7 */ /* 0x006fe20008000000 */
[----:B------:R-:W-:Y:S05]  /*0990*/  BRA `(.L_x_5) ;  /* 0x0000000000047947 */ /* 0x000fea0003800000 */
.L_x_4:
[----:B-12---:R-:W-:Y:S01]  /*09a0*/  NOP ;  /* 0x0000000000007918 */ /* 0x006fe20000000000 */
.L_x_5:
[----:B------:R-:W1:Y:S01]  /*09b0*/  LDC R3, c[0x0][0x65c] ;  /* 0x00019700ff037b82 */ /* 0x000e620000000800 */
[----:B------:R-:W-:Y:S02]  /*09c0*/  IMAD.U32 R4, RZ, RZ, UR9 ;  /* 0x00000009ff047e24 */ /* 0x000fe4000f8e00ff */
[----:B------:R-:W-:Y:S01]  /*09d0*/  IMAD.MOV.U32 R5, RZ, RZ, RZ ;  /* 0x000000ffff057224 */ /* 0x000fe200078e00ff */
[----:B-1----:R-:W-:-:S13]  /*09e0*/  ISETP.NE.AND P4, PT, R3, 0x1, PT ;  /* 0x000000010300780c */ /* 0x002fda0003f85270 */
[----:B------:R-:W1:Y:S01]  /*09f0*/  @P4 LDC R7, c[0x0][0x10] ;  /* 0x00000400ff074b82 */ /* 0x000e620000000800 */
[----:B------:R-:W-:Y:S02]  /*0a00*/  @P4 IMAD.MOV.U32 R3, RZ, RZ, RZ ;  /* 0x000000ffff034224 */ /* 0x000fe400078e00ff */
[----:B------:R-:W-:-:S05]  /*0a10*/  @P4 IMAD.MOV.U32 R13, RZ, RZ, RZ ;  /* 0x000000ffff0d4224 */ /* 0x000fca00078e00ff */
[----:B------:R-:W2:Y:S01]  /*0a20*/  @!P4 LDC R9, c[0x0][0xc] ;  /* 0x00000300ff09cb82 */ /* 0x000ea20000000800 */
[----:B-1----:R-:W-:-:S04]  /*0a30*/  @P4 IMAD.WIDE.U32 R6, R7, UR9, R2 ;  /* 0x0000000907064c25 */ /* 0x002fc8000f8e0002 */
[----:B------:R-:W-:Y:S02]  /*0a40*/  @P4 IMAD.MOV.U32 R19, RZ, RZ, R6 ;  /* 0x000000ffff134224 */ /* 0x000fe400078e0006 */
[----:B------:R-:W-:Y:S02]  /*0a50*/  @P4 IMAD.IADD R23, R7, 0x1, R13 ;  /* 0x0000000107174824 */ /* 0x000fe400078e020d */
[----:B--2---:R-:W-:-:S04]  /*0a60*/  @!P4 IMAD.WIDE.U32 R4, R2, R9, R4 ;  /* 0x000000090204c225 */ /* 0x004fc800078e0004 */
[----:B------:R-:W-:Y:S02]  /*0a70*/  @!P4 IMAD.MOV.U32 R19, RZ, RZ, R4 ;  /* 0x000000ffff13c224 */ /* 0x000fe400078e0004 */
[----:B------:R-:W-:-:S03]  /*0a80*/  @!P4 IMAD.MOV.U32 R23, RZ, RZ, R5 ;  /* 0x000000ffff17c224 */ /* 0x000fc600078e0005 */
[----:B------:R1:W-:Y:S04]  /*0a90*/  STL [R1+0x80], R19 ;  /* 0x0000801301007387 */ /* 0x0003e80000100800 */
[----:B------:R1:W-:Y:S01]  /*0aa0*/  STL [R1+0x7c], R23 ;  /* 0x00007c1701007387 */ /* 0x0003e20000100800 */
[----:B------:R-:W-:Y:S05]  /*0ab0*/  @!P3 BRA `(.L_x_6) ;  /* 0x00000000000cb947 */ /* 0x000fea0003800000 */
[----:B------:R-:W-:Y:S01]  /*0ac0*/  UCGABAR_WAIT ;  /* 0x0000000000007dc7 */ /* 0x000fe20008000000 */
[----:B------:R-:W-:Y:S01]  /*0ad0*/  CCTL.IVALL ;  /* 0x00000000ff00798f */ /* 0x000fe20002000000 */
[----:B------:R-:W-:Y:S05]  /*0ae0*/  BRA `(.L_x_7) ;  /* 0x0000000000047947 */ /* 0x000fea0003800000 */
.L_x_6:
[----:B------:R-:W-:Y:S06]  /*0af0*/  BAR.SYNC.DEFER_BLOCKING 0x0 ;  /* 0x0000000000007b1d */ /* 0x000fec0000010000 */
.L_x_7:
[----:B------:R-:W-:Y:S05]  /*0b00*/  @!P2 BRA `(.L_x_8) ;  /* 0x000000e000dca947 */ /* 0x000fea0003800000 */
[----:B------:R-:W-:-:S06]  /*0b10*/  UISETP.GT.U32.AND UP0, UPT, UR10, 0x1, UPT ;  /* 0x000000010a00788c */ /* 0x000fcc000bf04070 */
[----:B------:R-:W-:-:S13]  /*0b20*/  PLOP3.LUT P1, PT, PT, PT, UP0, 0x80, 0x0 ;  /* 0x000000000000781c */ /* 0x000fda0003f2f008 */
[----:B0-----:R-:W-:Y:S05]  /*0b30*/  @P1 EXIT ;  /* 0x000000000000194d */ /* 0x001fea0003800000 */
[----:B------:R-:W-:Y:S01]  /*0b40*/  IMAD.MOV.U32 R6, RZ, RZ, -0x1 ;  /* 0xffffffffff067424 */ /* 0x000fe200078e00ff */
[----:B------:R-:W-:Y:S01]  /*0b50*/  ULDC.64 UR4, c[0x0][0x650] ;  /* 0x0001940000047ab9 */ /* 0x000fe20000000a00 */
[----:B------:R-:W-:Y:S01]  /*0b60*/  IMAD.MOV.U32 R5, RZ, RZ, -0x1 ;  /* 0xffffffffff057424 */ /* 0x000fe200078e00ff */
[----:B------:R-:W-:Y:S01]  /*0b70*/  ISETP.GE.U32.AND P1, PT, R19, UR4, PT ;  /* 0x0000000413007c0c */ /* 0x000fe2000bf26070 */
[----:B------:R-:W-:Y:S01]  /*0b80*/  UMOV UR22, 0xffffffff ;  /* 0xffffffff00167882 */ /* 0x000fe20000000000 */
[----:B------:R0:W-:Y:S01]  /*0b90*/  STL [R1+0x88], R6 ;  /* 0x0000880601007387 */ /* 0x0001e20000100800 */
[----:B------:R-:W-:Y:S02]  /*0ba0*/  PRMT R4, RZ, 0x7610, R4 ;  /* 0x00007610ff047816 */ /* 0x000fe40000000004 */
[----:B------:R-:W-:Y:S01]  /*0bb0*/  ISETP.GE.U32.AND.EX P1, PT, R23, UR5, PT, P1 ;  /* 0x0000000517007c0c */ /* 0x000fe2000bf26110 */
[----:B------:R0:W-:-:S12]  /*0bc0*/  STL [R1+0x84], R5 ;  /* 0x0000840501007387 */ /* 0x0001d80000100800 */
[----:B0-----:R-:W-:Y:S05]  /*0bd0*/  @P1 BRA `(.L_x_9) ;  /* 0x0000000400381947 */ /* 0x001fea0003800000 */
[----:B------:R-:W0:Y:S01]  /*0be0*/  LDC.64 R14, c[0x0][0x628] ;  /* 0x00018a00ff0e7b82 */ /* 0x000e220000000a00 */
[----:B------:R-:W-:Y:S02]  /*0bf0*/  IMAD.MOV.U32 R4, RZ, RZ, R19 ;  /* 0x000000ffff047224 */ /* 0x000fe400078e0013 */
[----:B------:R-:W-:-:S05]  /*0c00*/  IMAD.MOV.U32 R5, RZ, RZ, R23 ;  /* 0x000000ffff057224 */ /* 0x000fca00078e0017 */
[----:B------:R-:W2:Y:S08]  /*0c10*/  LDC R10, c[0x0][0x630] ;  /* 0x00018c00ff0a7b82 */ /* 0x000eb00000000800 */
[----:B------:R-:W3:Y:S01]  /*0c20*/  LDC.64 R16, c[0x0][0x620] ;  /* 0x00018800ff107b82 */ /* 0x000ee20000000a00 */
[----:B0-----:R-:W-:-:S04]  /*0c30*/  ISETP.NE.U32.AND P1, PT, R14, RZ, PT ;  /* 0x000000ff0e00720c */ /* 0x001fc80003f25070 */
[----:B------:R-:W-:-:S13]  /*0c40*/  ISETP.NE.AND.EX P1, PT, R15, RZ, PT, P1 ;  /* 0x000000ff0f00720c */ /* 0x000fda0003f25310 */
[----:B--23--:R-:W-:Y:S05]  /*0c50*/  @!P1 BRA `(.L_x_10) ;  /* 0x0000000000289947 */ /* 0x00cfea0003800000 */
[----:B------:R-:W0:Y:S02]  /*0c60*/  LDC R9, c[0x0][0x634] ;  /* 0x00018d00ff097b82 */ /* 0x000e240000000800 */
[----:B0-----:R-:W-:-:S05]  /*0c70*/  IADD3 R9, P1, R19, R9, RZ ;  /* 0x0000000913097210 */ /* 0x001fca0007f3e0ff */
[----:B------:R-:W-:-:S04]  /*0c80*/  IMAD.X R13, RZ, RZ, R23, P1 ;  /* 0x000000ffff0d7224 */ /* 0x000fc800008e0617 */
[----:B------:R-:W-:-:S04]  /*0c90*/  IMAD.WIDE.U32 R4, R13, R14, RZ ;  /* 0x0000000e0d047225 */ /* 0x000fc800078e00ff */
[----:B------:R-:W-:-:S04]  /*0ca0*/  IMAD.WIDE.U32 R6, P1, R9, R15, R4 ;  /* 0x0000000f09067225 */ /* 0x000fc80007820004 */
[----:B------:R-:W-:-:S04]  /*0cb0*/  IMAD.WIDE.U32 R4, R9, R14, RZ ;  /* 0x0000000e09047225 */ /* 0x000fc800078e00ff */
[----:B------:R-:W-:Y:S01]  /*0cc0*/  IMAD.X R9, RZ, RZ, RZ, P1 ;  /* 0x000000ffff097224 */ /* 0x000fe200008e06ff */
[----:B------:R-:W-:Y:S01]  /*0cd0*/  IADD3 RZ, P1, R5, R6, RZ ;  /* 0x0000000605ff7210 */ /* 0x000fe20007f3e0ff */
[----:B------:R-:W-:-:S04]  /*0ce0*/  IMAD.MOV.U32 R8, RZ, RZ, R7 ;  /* 0x000000ffff087224 */ /* 0x000fc800078e0007 */
[----:B------:R-:W-:-:S08]  /*0cf0*/  IMAD.WIDE.U32.X R4, R13, R15, R8, P1 ;  /* 0x0000000f0d047225 */ /* 0x000fd000008e0408 */
.L_x_10:
[----:B------:R-:W0:Y:S01]  /*0d00*/  LDC.64 R20, c[0x0][0x640] ;  /* 0x00019000ff147b82 */ /* 0x000e220000000a00 */
[-C--:B------:R-:W-:Y:S01]  /*0d10*/  SHF.R.U64 R22, R4, R10.reuse, R5 ;  /* 0x0000000a04167219 */ /* 0x080fe20000001205 */
[----:B------:R-:W-:Y:S01]  /*0d20*/  IMAD.MOV.U32 R4, RZ, RZ, R19 ;  /* 0x000000ffff047224 */ /* 0x000fe200078e0013 */
[----:B------:R-:W-:Y:S01]  /*0d30*/  SHF.R.U32.HI R3, RZ, R10, R5 ;  /* 0x0000000aff037219 */ /* 0x000fe20000011605 */
[----:B------:R-:W-:Y:S01]  /*0d40*/  IMAD.MOV.U32 R5, RZ, RZ, R23 ;  /* 0x000000ffff057224 */ /* 0x000fe200078e0017 */
[----:B------:R-:W-:Y:S01]  /*0d50*/  IADD3 R7, P1, RZ, -R22, RZ ;  /* 0x80000016ff077210 */ /* 0x000fe20007f3e0ff */
[----:B-1----:R-:W-:Y:S02]  /*0d60*/  IMAD R23, R11, R12, R2 ;  /* 0x0000000c0b177224 */ /* 0x002fe400078e0202 */
[----:B------:R-:W1:Y:S01]  /*0d70*/  LDC R8, c[0x0][0x618] ;  /* 0x00018600ff087b82 */ /* 0x000e620000000800 */
[----:B------:R-:W-:Y:S02]  /*0d80*/  IMAD.MOV.U32 R11, RZ, RZ, 0x1 ;  /* 0x00000001ff0b7424 */ /* 0x000fe400078e00ff */
[----:B------:R-:W-:-:S02]  /*0d90*/  IMAD.X R3, RZ, RZ, ~R3, P1 ;  /* 0x000000ffff037224 */ /* 0x000fc400008e0e03 */
[----:B------:R-:W-:-:S03]  /*0da0*/  IMAD.WIDE.U32 R4, R7, R16, R4 ;  /* 0x0000001007047225 */ /* 0x000fc600078e0004 */
[----:B------:R-:W2:Y:S01]  /*0db0*/  LDC R14, c[0x0][0x608] ;  /* 0x00018200ff0e7b82 */ /* 0x000ea20000000800 */
[----:B------:R-:W-:-:S04]  /*0dc0*/  IMAD R6, R3, R16, RZ ;  /* 0x0000001003067224 */ /* 0x000fc800078e02ff */
[----:B------:R-:W-:-:S03]  /*0dd0*/  IMAD R3, R7, R17, R6 ;  /* 0x0000001107037224 */ /* 0x000fc600078e0206 */
[----:B------:R-:W3:Y:S01]  /*0de0*/  LDC R18, c[0x0][0x658] ;  /* 0x00019600ff127b82 */ /* 0x000ee20000000800 */
[----:B------:R-:W-:Y:S01]  /*0df0*/  IMAD.IADD R3, R5, 0x1, R3 ;  /* 0x0000000105037824 */ /* 0x000fe200078e0203 */
[----:B0-----:R-:W-:Y:S01]  /*0e00*/  ISETP.NE.U32.AND P1, PT, R20, RZ, PT ;  /* 0x000000ff1400720c */ /* 0x001fe20003f25070 */
[----:B------:R-:W-:-:S03]  /*0e10*/  IMAD.MOV.U32 R5, RZ, RZ, -0x1 ;  /* 0xffffffffff057424 */ /* 0x000fc600078e00ff */
[----:B------:R-:W-:Y:S02]  /*0e20*/  ISETP.NE.AND.EX P1, PT, R21, RZ, PT, P1 ;  /* 0x000000ff1500720c */ /* 0x000fe40003f25310 */
[----:B------:R-:W0:Y:S01]  /*0e30*/  LDC R13, c[0x0][0x600] ;  /* 0x00018000ff0d7b82 */ /* 0x000e220000000800 */
[-CC-:B-1----:R-:W-:Y:S02]  /*0e40*/  SHF.R.U64 R10, R4, R8.reuse, R3.reuse ;  /* 0x00000008040a7219 */ /* 0x182fe40000001203 */
[----:B------:R-:W-:-:S05]  /*0e50*/  SHF.R.U32.HI R3, RZ, R8, R3 ;  /* 0x00000008ff037219 */ /* 0x000fca0000011603 */
[----:B------:R-:W1:Y:S01]  /*0e60*/  LDC R15, c[0x0][0x648] ;  /* 0x00019200ff0f7b82 */ /* 0x000e620000000800 */
[-CC-:B--2---:R-:W-:Y:S02]  /*0e70*/  SHF.R.U64 R19, R10, R14.reuse, R3.reuse ;  /* 0x0000000e0a137219 */ /* 0x184fe40000001203 */
[----:B------:R-:W-:-:S05]  /*0e80*/  SHF.R.U32.HI R3, RZ, R14, R3 ;  /* 0x0000000eff037219 */ /* 0x000fca0000011603 */
[----:B------:R-:W2:Y:S01]  /*0e90*/  LDC R17, c[0x0][0x638] ;  /* 0x00018e00ff117b82 */ /* 0x000ea20000000800 */
[-C--:B---3--:R-:W-:Y:S02]  /*0ea0*/  SHF.L.U32 R2, R5, R18.reuse, RZ ;  /* 0x0000001205027219 */ /* 0x088fe400000006ff */
[--C-:B------:R-:W-:Y:S02]  /*0eb0*/  SHF.R.U64 R12, R19, R18, R3.reuse ;  /* 0x00000012130c7219 */ /* 0x100fe40000001203 */
[----:B------:R-:W-:Y:S02]  /*0ec0*/  LOP3.LUT R8, RZ, R2, RZ, 0x33, !PT ;  /* 0x00000002ff087212 */ /* 0x000fe400078e33ff */
[----:B------:R-:W-:Y:S01]  /*0ed0*/  SHF.R.U32.HI R3, RZ, R18, R3 ;  /* 0x00000012ff037219 */ /* 0x000fe20000011603 */
[----:B------:R-:W3:Y:S01]  /*0ee0*/  LDC R16, c[0x0][0x610] ;  /* 0x00018400ff107b82 */ /* 0x000ee20000000800 */
[----:B------:R-:W-:Y:S01]  /*0ef0*/  IMAD.MOV.U32 R2, RZ, RZ, R12 ;  /* 0x000000ffff027224 */ /* 0x000fe200078e000c */
[----:B------:R-:W-:Y:S06]  /*0f00*/  @!P1 BRA `(.L_x_11) ;  /* 0x0000000000289947 */ /* 0x000fec0003800000 */
[----:B------:R-:W4:Y:S02]  /*0f10*/  LDC R7, c[0x0][0x64c] ;  /* 0x00019300ff077b82 */ /* 0x000f240000000800 */
[----:B----4-:R-:W-:-:S05]  /*0f20*/  IADD3 R7, P1, R12, R7, RZ ;  /* 0x000000070c077210 */ /* 0x010fca0007f3e0ff */
        /* <DEDUP_REMOVED lines=8> */
.L_x_11:
[----:B-1----:R-:W-:Y:S01]  /*0fb0*/  SHF.R.U64 R4, R2, R15, R3 ;  /* 0x0000000f02047219 */ /* 0x002fe20000001203 */
[----:B0-----:R-:W-:Y:S01]  /*0fc0*/  VIADD R5, R13, 0xffffffff ;  /* 0xffffffff0d057836 */ /* 0x001fe20000000000 */
[----:B------:R-:W-:Y:S02]  /*0fd0*/  SHF.L.U32 R2, R11, R18, RZ ;  /* 0x000000120b027219 */ /* 0x000fe400000006ff */
[----:B------:R-:W-:Y:S01]  /*0fe0*/  LOP3.LUT R3, R19, R8, RZ, 0xc0, !PT ;  /* 0x0000000813037212 */ /* 0x000fe200078ec0ff */
[----:B------:R-:W-:Y:S01]  /*0ff0*/  IMAD.MOV R6, RZ, RZ, -R4 ;  /* 0x000000ffff067224 */ /* 0x000fe200078e0a04 */
[----:B------:R-:W-:Y:S02]  /*1000*/  SEL R0, R0, R23, !P4 ;  /* 0x0000001700007207 */ /* 0x000fe40006000000 */
[----:B------:R-:W-:Y:S01]  /*1010*/  LOP3.LUT R5, R10, R5, RZ, 0xc0, !PT ;  /* 0x000000050a057212 */ /* 0x000fe200078ec0ff */
[----:B------:R-:W-:Y:S01]  /*1020*/  IMAD R3, R2, R4, R3 ;  /* 0x0000000402037224 */ /* 0x000fe200078e0203 */
[----:B------:R-:W-:Y:S01]  /*1030*/  R2UR UR22, R22 ;  /* 0x00000000161672ca */ /* 0x000fe200000e0000 */
[----:B--2---:R-:W-:-:S02]  /*1040*/  IMAD R2, R6, R17, R12 ;  /* 0x0000001106027224 */ /* 0x004fc400078e020c */
[----:B---3--:R-:W-:Y:S02]  /*1050*/  IMAD R0, R3, R16, R0 ;  /* 0x0000001003007224 */ /* 0x008fe400078e0200 */
[----:B------:R-:W-:Y:S02]  /*1060*/  IMAD R3, R2, R13, R5 ;  /* 0x0000000d02037224 */ /* 0x000fe400078e0205 */
[----:B------:R-:W-:-:S03]  /*1070*/  IMAD.MOV.U32 R4, RZ, RZ, 0x1 ;  /* 0x00000001ff047424 */ /* 0x000fc600078e00ff */
[----:B------:R-:W-:Y:S02]  /*1080*/  SEL R2, R3, R0, !P4 ;  /* 0x0000000003027207 */ /* 0x000fe40006000000 */
[----:B------:R-:W-:-:S03]  /*1090*/  SEL R0, R0, R3, !P4 ;  /* 0x0000000300007207 */ /* 0x000fc60006000000 */
[----:B------:R0:W-:Y:S04]  /*10a0*/  STL [R1+0x84], R2 ;  /* 0x0000840201007387 */ /* 0x0001e80000100800 */
[----:B------:R0:W-:Y:S02]  /*10b0*/  STL [R1+0x88], R0 ;  /* 0x0000880001007387 */ /* 0x0001e40000100800 */
.L_x_9:
[----:B------:R-:W-:-:S08]  /*10c0*/  NOP ;  /* 0x0000000000007918 */ /* 0x000fd00000000000 */
[----:B------:R-:W2:Y:S02]  /*10d0*/  USETMAXREG.TRY_ALLOC.CTAPOOL UP0, 0xe8 ;  /* 0x000000e8000079c8 */ /* 0x000ea40008000600 */
[----:B--2---:R-:W-:-:S13]  /*10e0*/  PLOP3.LUT P1, PT, PT, PT, UP0, 0x80, 0x0 ;  /* 0x000000000000781c */ /* 0x004fda0003f2f008 */
[----:B------:R-:W-:Y:S05]  /*10f0*/  @!P1 BRA `(.L_x_9) ;  /* 0xfffffffc00f09947 */ /* 0x000fea000383ffff */
[----:B------:R-:W-:Y:S01]  /*1100*/  ULDC.64 UR4, c[0x0][0x598] ;  /* 0x0001660000047ab9 */ /* 0x000fe20000000a00 */
[----:B------:R-:W-:Y:S01]  /*1110*/  ULDC.64 UR16, c[0x0][0x208] ;  /* 0x0000820000107ab9 */ /* 0x000fe20000000a00 */
[----:B------:R-:W-:-:S04]  /*1120*/  ISETP.NE.U32.AND P1, PT, RZ, UR4, PT ;  /* 0x00000004ff007c0c */ /* 0x000fc8000bf25070 */
[----:B------:R-:W-:-:S13]  /*1130*/  ISETP.NE.AND.EX P1, PT, RZ, UR5, PT, P1 ;  /* 0x00000005ff007c0c */ /* 0x000fda000bf25310 */
[----:B------:R-:W-:Y:S05]  /*1140*/  @!P1 BRA `(.L_x_12) ;  /* 0x0000000000209947 */ /* 0x000fea0003800000 */
[----:B0-----:R-:W0:Y:S02]  /*1150*/  LDC.64 R2, c[0x0][0x598] ;  /* 0x00016600ff027b82 */ /* 0x001e240000000a00 */
[----:B0-----:R-:W2:Y:S02]  /*1160*/  LDG.E.64 R2, desc[UR16][R2.64] ;  /* 0x0000001002027981 */ /* 0x001ea4000c1e1b00 */
[----:B--2---:R-:W-:-:S04]  /*1170*/  ISETP.NE.U32.AND P1, PT, R2, RZ, PT ;  /* 0x000000ff0200720c */ /* 0x004fc80003f25070 */
[----:B------:R-:W-:-:S13]  /*1180*/  ISETP.NE.AND.EX P1, PT, R3, RZ, PT, P1 ;  /* 0x000000ff0300720c */ /* 0x000fda0003f25310 */
[----:B------:R-:W-:Y:S05]  /*1190*/  @!P1 BRA `(.L_x_12) ;  /* 0x00000000000c9947 */ /* 0x000fea0003800000 */
[----:B------:R-:W2:Y:S02]  /*11a0*/  LD.E R2, desc[UR16][R2.64] ;  /* 0x0000001002027980 */ /* 0x000ea4000c101900 */
[----:B--2---:R-:W-:Y:S01]  /*11b0*/  R2UR UR20, R2 ;  /* 0x00000000021472ca */ /* 0x004fe200000e0000 */
[----:B------:R-:W-:-:S14]  /*11c0*/  BRA `(.L_x_13) ;  /* 0x0000000000247947 */ /* 0x000fdc0003800000 */
.L_x_12:
[----:B------:R-:W-:Y:S02]  /*11d0*/  ULDC.64 UR4, c[0x0][0x588] ;  /* 0x0001620000047ab9 */ /* 0x000fe40000000a00 */
[----:B------:R-:W-:-:S04]  /*11e0*/  ISETP.NE.U32.AND P1, PT, RZ, UR4, PT ;  /* 0x00000004ff007c0c */ /* 0x000fc8000bf25070 */
[----:B------:R-:W-:-:S13]  /*11f0*/  ISETP.NE.AND.EX P1, PT, RZ, UR5, PT, P1 ;  /* 0x00000005ff007c0c */ /* 0x000fda000bf25310 */
[----:B------:R-:W-:Y:S05]  /*1200*/  @!P1 BRA `(.L_x_14) ;  /* 0x0000000000109947 */ /* 0x000fea0003800000 */
[----:B0-----:R-:W0:Y:S02]  /*1210*/  LDC.64 R2, c[0x0][0x588] ;  /* 0x00016200ff027b82 */ /* 0x001e240000000a00 */
[----:B0-----:R-:W2:Y:S02]  /*1220*/  LDG.E R2, desc[UR16][R2.64] ;  /* 0x0000001002027981 */ /* 0x001ea4000c1e1900 */
[----:B--2---:R-:W-:Y:S01]  /*1230*/  R2UR UR20, R2 ;  /* 0x00000000021472ca */ /* 0x004fe200000e0000 */
[----:B------:R-:W-:-:S14]  /*1240*/  BRA `(.L_x_13) ;  /* 0x0000000000047947 */ /* 0x000fdc0003800000 */
.L_x_14:
[----:B------:R-:W-:-:S05]  /*1250*/  ULDC UR20, c[0x0][0x580] ;  /* 0x0001600000147ab9 */ /* 0x000fca0000000800 */
.L_x_13:
[----:B------:R-:W-:Y:S02]  /*1260*/  ULDC.64 UR4, c[0x0][0x5a0] ;  /* 0x0001680000047ab9 */ /* 0x000fe40000000a00 */
        /* <DEDUP_REMOVED lines=11> */
.L_x_15:
        /* <DEDUP_REMOVED lines=8> */
.L_x_17:
[----:B------:R-:W-:-:S05]  /*13a0*/  ULDC UR21, c[0x0][0x584] ;  /* 0x0001610000157ab9 */ /* 0x000fca0000000800 */
.L_x_16:
[----:B------:R-:W-:-:S13]  /*13b0*/  LOP3.LUT P1, RZ, R4, 0xff, RZ, 0xc0, !PT ;  /* 0x000000ff04ff7812 */ /* 0x000fda000782c0ff */
[----:B------:R-:W-:Y:S05]  /*13c0*/  @!P1 EXIT ;  /* 0x000000000000994d */ /* 0x000fea0003800000 */
[----:B------:R-:W-:Y:S01]  /*13d0*/  ULDC UR4, c[0x0][0x28c] ;  /* 0x0000a30000047ab9 */ /* 0x000fe20000000800 */
[----:B------:R-:W-:Y:S02]  /*13e0*/  ULOP3.LUT UR23, UR13, 0x1, URZ, 0xfc, !UPT ;  /* 0x000000010d177892 */ /* 0x000fe4000f8efc3f */
[----:B------:R-:W-:-:S04]  /*13f0*/  UIADD3 UR4, UR4, 0x1f, URZ ;  /* 0x0000001f04047890 */ /* 0x000fc8000fffe03f */
[----:B------:R-:W-:-:S04]  /*1400*/  USHF.R.S32.HI UR5, URZ, 0x1f, UR4 ;  /* 0x0000001f3f057899 */ /* 0x000fc80008011404 */
[----:B------:R-:W-:-:S03]  /*1410*/  ULEA.HI UR5, UR5, UR4, URZ, 0x5 ;  /* 0x0000000405057291 */ /* 0x000fc6000f8f283f */
[----:B------:R-:W-:Y:S01]  /*1420*/  UMOV UR4, URZ ;  /* 0x0000003f00047c82 */ /* 0x000fe20008000000 */
[----:B------:R-:W-:-:S03]  /*1430*/  USHF.R.S32.HI UR12, URZ, 0x5, UR5 ;  /* 0x000000053f0c7899 */ /* 0x000fc60008011405 */
[----:B------:R-:W-:-:S09]  /*1440*/  UMOV UR5, URZ ;  /* 0x0000003f00057c82 */ /* 0x000fd20008000000 */
.L_x_300:
[----:B0-----:R-:W0:Y:S01]  /*1450*/  S2R R0, SR_TID.X ;  /* 0x0000000000007919 */ /* 0x001e220000002100 */
[----:B--2---:R-:W2:Y:S01]  /*1460*/  S2UR UR11, SR_CgaCtaId ;  /* 0x00000000000b79c3 */ /* 0x004ea20000008800 */
[----:B------:R-:W-:Y:S01]  /*1470*/  UMOV UR14, 0x400 ;  /* 0x00000400000e7882 */ /* 0x000fe20000000000 */
[----:B------:R-:W-:Y:S01]  /*1480*/  UMOV UR6, URZ ;  /* 0x0000003f00067c82 */ /* 0x000fe20008000000 */
[----:B------:R-:W-:Y:S01]  /*1490*/  STL [R1+0x74], RZ ;  /* 0x000074ff01007387 */ /* 0x000fe20000100800 */
[----:B------:R-:W-:Y:S01]  /*14a0*/  UMOV UR7, URZ ;  /* 0x0000003f00077c82 */ /* 0x000fe20008000000 */
[----:B------:R-:W-:Y:S01]  /*14b0*/  UMOV UR8, URZ ;  /* 0x0000003f00087c82 */ /* 0x000fe20008000000 */
[----:B------:R-:W-:Y:S01]  /*14c0*/  UMOV UR18, UR5 ;  /* 0x0000000500127c82 */ /* 0x000fe20008000000 */
[----:B------:R-:W-:Y:S01]  /*14d0*/  STL [R1+0x70], RZ ;  /* 0x000070ff01007387 */ /* 0x000fe20000100800 */
[----:B---3--:R-:W3:Y:S01]  /*14e0*/  LDC R2, c[0x0][0x28c] ;  /* 0x0000a300ff027b82 */ /* 0x008ee20000000800 */
[----:B------:R-:W-:-:S02]  /*14f0*/  CS2R R4, SRZ ;  /* 0x0000000000047805 */ /* 0x000fc4000001ff00 */
[----:B------:R-:W-:Y:S01]  /*1500*/  CS2R R6, SRZ ;  /* 0x0000000000067805 */ /* 0x000fe2000001ff00 */
[----:B------:R-:W-:Y:S01]  /*1510*/  STL [R1+0x6c], RZ ;  /* 0x00006cff01007387 */ /* 0x000fe20000100800 */
[----:B------:R-:W-:Y:S02]  /*1520*/  CS2R R8, SRZ ;  /* 0x0000000000087805 */ /* 0x000fe4000001ff00 */
[----:B------:R-:W-:Y:S02]  /*1530*/  CS2R R10, SRZ ;  /* 0x00000000000a7805 */ /* 0x000fe4000001ff00 */
[----:B------:R-:W-:Y:S01]  /*1540*/  CS2R R12, SRZ ;  /* 0x00000000000c7805 */ /* 0x000fe2000001ff00 */
[----:B------:R-:W-:Y:S01]  /*1550*/  STL [R1+0x68], RZ ;  /* 0x000068ff01007387 */ /* 0x000fe20000100800 */
[----:B------:R-:W-:Y:S02]  /*1560*/  CS2R R14, SRZ ;  /* 0x00000000000e7805 */ /* 0x000fe4000001ff00 */
[----:B------:R-:W-:-:S02]  /*1570*/  CS2R R16, SRZ ;  /* 0x0000000000107805 */ /* 0x000fc4000001ff00 */
[----:B-1----:R-:W-:Y:S01]  /*1580*/  CS2R R18, SRZ ;  /* 0x0000000000127805 */ /* 0x002fe2000001ff00 */
[----:B------:R-:W-:Y:S01]  /*1590*/  STL [R1+0x64], RZ ;  /* 0x000064ff01007387 */ /* 0x000fe20000100800 */
[----:B------:R-:W-:Y:S02]  /*15a0*/  CS2R R20, SRZ ;  /* 0x0000000000147805 */ /* 0x000fe4000001ff00 */
[----:B------:R-:W-:Y:S02]  /*15b0*/  CS2R R22, SRZ ;  /* 0x0000000000167805 */ /* 0x000fe4000001ff00 */
[----:B------:R-:W-:Y:S01]  /*15c0*/  CS2R R152, SRZ ;  /* 0x0000000000987805 */ /* 0x000fe2000001ff00 */
[----:B------:R-:W-:Y:S01]  /*15d0*/  STL [R1+0x60], RZ ;  /* 0x000060ff01007387 */ /* 0x000fe20000100800 */
[----:B--2---:R-:W-:Y:S01]  /*15e0*/  ULEA UR14, UR11, UR14, 0x18 ;  /* 0x0000000e0b0e7291 */ /* 0x004fe2000f8ec03f */
[----:B------:R-:W-:Y:S02]  /*15f0*/  CS2R R154, SRZ ;  /* 0x00000000009a7805 */ /* 0x000fe4000001ff00 */
[----:B------:R-:W-:Y:S01]  /*1600*/  CS2R R156, SRZ ;  /* 0x00000000009c7805 */ /* 0x000fe2000001ff00 */
[----:B------:R-:W-:Y:S01]  /*1610*/  STL [R1+0x5c], RZ ;  /* 0x00005cff01007387 */ /* 0x000fe20000100800 */
[----:B------:R-:W-:-:S02]  /*1620*/  CS2R R158, SRZ ;  /* 0x00000000009e7805 */ /* 0x000fc4000001ff00 */
[----:B------:R-:W-:Y:S02]  /*1630*/  CS2R R160, SRZ ;  /* 0x0000000000a07805 */ /* 0x000fe4000001ff00 */
[----:B------:R-:W-:Y:S02]  /*1640*/  CS2R R162, SRZ ;  /* 0x0000000000a27805 */ /* 0x000fe4000001ff00 */
[----:B0-----:R-:W-:Y:S01]  /*1650*/  LOP3.LUT R0, R0, 0x80, RZ, 0xc0, !PT ;  /* 0x0000008000007812 */ /* 0x001fe200078ec0ff */
[----:B------:R-:W-:Y:S01]  /*1660*/  STL [R1+0x58], RZ ;  /* 0x000058ff01007387 */ /* 0x000fe20000100800 */
[----:B---3--:R-:W-:Y:S02]  /*1670*/  ISETP.GE.AND P1, PT, R2, 0x1, PT ;  /* 0x000000010200780c */ /* 0x008fe40003f26270 */
[----:B------:R-:W-:Y:S02]  /*1680*/  CS2R R2, SRZ ;  /* 0x0000000000027805 */ /* 0x000fe4000001ff00 */
[----:B------:R-:W-:Y:S01]  /*1690*/  SHF.R.U32.HI R0, RZ, 0x7, R0 ;  /* 0x00000007ff007819 */ /* 0x000fe20000011600 */
[----:B------:R-:W-:Y:S01]  /*16a0*/  STL [R1+0x54], RZ ;  /* 0x000054ff01007387 */ /* 0x000fe20000100800 */
[----:B------:R-:W-:-:S02]  /*16b0*/  CS2R R164, SRZ ;  /* 0x0000000000a47805 */ /* 0x000fc4000001ff00 */
[----:B------:R-:W-:Y:S02]  /*16c0*/  CS2R R166, SRZ ;  /* 0x0000000000a67805 */ /* 0x000fe4000001ff00 */
[----:B------:R-:W-:Y:S01]  /*16d0*/  CS2R R168, SRZ ;  /* 0x0000000000a87805 */ /* 0x000fe2000001ff00 */
[----:B------:R-:W-:Y:S01]  /*16e0*/  STL [R1+0x50], RZ ;  /* 0x000050ff01007387 */ /* 0x000fe20000100800 */
[----:B------:R-:W-:Y:S02]  /*16f0*/  CS2R R170, SRZ ;  /* 0x0000000000aa7805 */ /* 0x000fe4000001ff00 */
[----:B------:R-:W-:Y:S02]  /*1700*/  CS2R R172, SRZ ;  /* 0x0000000000ac7805 */ /* 0x000fe4000001ff00 */
[----:B------:R-:W-:Y:S01]  /*1710*/  CS2R R174, SRZ ;  /* 0x0000000000ae7805 */ /* 0x000fe2000001ff00 */
[----:B------:R-:W0:Y:S01]  /*1720*/  SHFL.IDX PT, R0, R0, RZ, 0x1f ;  /* 0x00001fff00007589 */ /* 0x000e2200000e0000 */
[----:B------:R-:W-:-:S02]  /*1730*/  CS2R R176, SRZ ;  /* 0x0000000000b07805 */ /* 0x000fc4000001ff00 */
[----:B------:R-:W-:Y:S02]  /*1740*/  CS2R R178, SRZ ;  /* 0x0000000000b27805 */ /* 0x000fe4000001ff00 */
[----:B------:R-:W-:Y:S01]  /*1750*/  CS2R R180, SRZ ;  /* 0x0000000000b47805 */ /* 0x000fe2000001ff00 */
[----:B------:R1:W-:Y:S01]  /*1760*/  STL [R1+0x4c], RZ ;  /* 0x00004cff01007387 */ /* 0x0003e20000100800 */
[----:B------:R-:W-:Y:S02]  /*1770*/  CS2R R182, SRZ ;  /* 0x0000000000b67805 */ /* 0x000fe4000001ff00 */
[----:B------:R-:W-:Y:S02]  /*1780*/  CS2R R184, SRZ ;  /* 0x0000000000b87805 */ /* 0x000fe4000001ff00 */
[----:B------:R-:W-:Y:S01]  /*1790*/  CS2R R186, SRZ ;  /* 0x0000000000ba7805 */ /* 0x000fe2000001ff00 */
[----:B------:R1:W-:Y:S01]  /*17a0*/  STL [R1+0x48], RZ ;  /* 0x000048ff01007387 */ /* 0x0003e20000100800 */
        /* <DEDUP_REMOVED lines=14> */
[----:B------:R-:W-:Y:S02]  /*1890*/  CS2R R210, SRZ ;  /* 0x0000000000d27805 */ /* 0x000fe4000001ff00 */
[----:B0-----:R-:W-:Y:S01]  /*18a0*/  R2UR UR9, R0 ;  /* 0x00000000000972ca */ /* 0x001fe200000e0000 */
[----:B------:R1:W-:Y:S01]  /*18b0*/  STL [R1+0x38], RZ ;  /* 0x000038ff01007387 */ /* 0x0003e20000100800 */
[----:B------:R-:W-:Y:S01]  /*18c0*/  IMAD.MOV.U32 R0, RZ, RZ, RZ ;  /* 0x000000ffff007224 */ /* 0x000fe200078e00ff */
[----:B------:R-:W-:-:S02]  /*18d0*/  CS2R R212, SRZ ;  /* 0x0000000000d47805 */ /* 0x000fc4000001ff00 */
[----:B------:R-:W-:Y:S01]  /*18e0*/  CS2R R214, SRZ ;  /* 0x0000000000d67805 */ /* 0x000fe2000001ff00 */
[----:B------:R1:W-:Y:S01]  /*18f0*/  STL [R1+0x34], RZ ;  /* 0x000034ff01007387 */ /* 0x0003e20000100800 */
[----:B------:R-:W-:Y:S02]  /*1900*/  CS2R R216, SRZ ;  /* 0x0000000000d87805 */ /* 0x000fe4000001ff00 */
[----:B------:R-:W-:Y:S02]  /*1910*/  CS2R R218, SRZ ;  /* 0x0000000000da7805 */ /* 0x000fe4000001ff00 */
[----:B------:R-:W-:Y:S01]  /*1920*/  CS2R R220, SRZ ;  /* 0x0000000000dc7805 */ /* 0x000fe2000001ff00 */
[----:B------:R1:W-:Y:S01]  /*1930*/  STL [R1+0x30], RZ ;  /* 0x000030ff01007387 */ /* 0x0003e20000100800 */
[----:B------:R-:W-:Y:S02]  /*1940*/  CS2R R222, SRZ ;  /* 0x0000000000de7805 */ /* 0x000fe4000001ff00 */
[----:B------:R-:W-:Y:S01]  /*1950*/  CS2R R224, SRZ ;  /* 0x0000000000e07805 */ /* 0x000fe2000001ff00 */
[----:B------:R-:W-:Y:S01]  /*1960*/  IMAD.MOV.U32 R226, RZ, RZ, RZ ;  /* 0x000000ffffe27224 */ /* 0x000fe200078e00ff */
[----:B------:R1:W-:Y:S01]  /*1970*/  STL [R1+0x2c], RZ ;  /* 0x00002cff01007387 */ /* 0x0003e20000100800 */
[----:B------:R-:W-:Y:S01]  /*1980*/  ULEA.HI UR10, UR9, UR9, URZ, 0x1 ;  /* 0x00000009090a7291 */ /* 0x000fe2000f8f083f */
[----:B------:R-:W-:Y:S01]  /*1990*/  IMAD.U32 R227, RZ, RZ, UR4 ;  /* 0x00000004ffe37e24 */ /* 0x000fe2000f8e00ff */
[----:B------:R-:W-:Y:S01]  /*19a0*/  CS2R R88, SRZ ;  /* 0x0000000000587805 */ /* 0x000fe2000001ff00 */
[----:B------:R1:W-:Y:S01]  /*19b0*/  STL [R1+0x28], RZ ;  /* 0x000028ff01007387 */ /* 0x0003e20000100800 */
[----:B------:R-:W-:Y:S01]  /*19c0*/  ULOP3.LUT UR10, UR10, 0x1ffffe, URZ, 0xc0, !UPT ;  /* 0x001ffffe0a0a7892 */ /* 0x000fe2000f8ec03f */
[----:B------:R-:W-:-:S02]  /*19d0*/  CS2R R90, SRZ ;  /* 0x00000000005a7805 */ /* 0x000fc4000001ff00 */
[----:B------:R-:W-:Y:S01]  /*19e0*/  CS2R R92, SRZ ;  /* 0x00000000005c7805 */ /* 0x000fe2000001ff00 */
[----:B------:R1:W-:Y:S01]  /*19f0*/  STL [R1+0x24], RZ ;  /* 0x000024ff01007387 */ /* 0x0003e20000100800 */
[----:B------:R-:W-:Y:S01]  /*1a00*/  UIADD3 UR10, UR9, -UR10, URZ ;  /* 0x8000000a090a7290 */ /* 0x000fe2000fffe03f */
[----:B------:R-:W-:Y:S02]  /*1a10*/  CS2R R94, SRZ ;  /* 0x00000000005e7805 */ /* 0x000fe4000001ff00 */
[----:B------:R-:W-:Y:S01]  /*1a20*/  CS2R R96, SRZ ;  /* 0x0000000000607805 */ /* 0x000fe2000001ff00 */
[----:B------:R1:W-:Y:S01]  /*1a30*/  STL [R1+0x20], RZ ;  /* 0x000020ff01007387 */ /* 0x0003e20000100800 */
[----:B------:R-:W-:Y:S01]  /*1a40*/  ULEA UR10, UR10, UR14, 0xb ;  /* 0x0000000e0a0a7291 */ /* 0x000fe2000f8e583f */
[----:B------:R-:W-:Y:S02]  /*1a50*/  CS2R R98, SRZ ;  /* 0x0000000000627805 */ /* 0x000fe4000001ff00 */
[----:B------:R-:W-:Y:S01]  /*1a60*/  CS2R R100, SRZ ;  /* 0x0000000000647805 */ /* 0x000fe2000001ff00 */
[----:B------:R1:W-:Y:S01]  /*1a70*/  STL [R1+0x1c], RZ ;  /* 0x00001cff01007387 */ /* 0x0003e20000100800 */
[----:B------:R-:W-:Y:S01]  /*1a80*/  UIADD3 UR10, UR10, 0x200, URZ ;  /* 0x000002000a0a7890 */ /* 0x000fe2000fffe03f */
[----:B------:R-:W-:-:S02]  /*1a90*/  CS2R R102, SRZ ;  /* 0x0000000000667805 */ /* 0x000fc4000001ff00 */
[----:B------:R-:W-:Y:S01]  /*1aa0*/  CS2R R104, SRZ ;  /* 0x0000000000687805 */ /* 0x000fe2000001ff00 */
[----:B------:R1:W-:Y:S01]  /*1ab0*/  STL [R1+0x18], RZ ;  /* 0x000018ff01007387 */ /* 0x0003e20000100800 */
[----:B------:R-:W-:Y:S01]  /*1ac0*/  USHF.R.U32.HI UR10, URZ, 0x4, UR10 ;  /* 0x000000043f0a7899 */ /* 0x000fe2000801160a */
[----:B------:R-:W-:Y:S02]  /*1ad0*/  CS2R R106, SRZ ;  /* 0x00000000006a7805 */ /* 0x000fe4000001ff00 */
[----:B------:R-:W-:Y:S01]  /*1ae0*/  CS2R R108, SRZ ;  /* 0x00000000006c7805 */ /* 0x000fe2000001ff00 */
[----:B------:R1:W-:Y:S01]  /*1af0*/  STL [R1+0x14], RZ ;  /* 0x000014ff01007387 */ /* 0x0003e20000100800 */
[----:B------:R-:W-:Y:S01]  /*1b00*/  ULOP3.LUT UR15, UR10, 0x3fff, URZ, 0xc0, !UPT ;  /* 0x00003fff0a0f7892 */ /* 0x000fe2000f8ec03f */
        /* <DEDUP_REMOVED lines=18> */
[----:B------:R1:W-:Y:S01]  /*1c30*/  STL [R1], RZ ;  /* 0x000000ff01007387 */ /* 0x0003e20000100800 */
[----:B------:R-:W-:-:S02]  /*1c40*/  CS2R R138, SRZ ;  /* 0x00000000008a7805 */ /* 0x000fc4000001ff00 */
[----:B------:R-:W-:Y:S02]  /*1c50*/  CS2R R140, SRZ ;  /* 0x00000000008c7805 */ /* 0x000fe4000001ff00 */
[----:B------:R-:W-:Y:S02]  /*1c60*/  CS2R R142, SRZ ;  /* 0x00000000008e7805 */ /* 0x000fe4000001ff00 */
[----:B------:R-:W-:Y:S02]  /*1c70*/  CS2R R144, SRZ ;  /* 0x0000000000907805 */ /* 0x000fe4000001ff00 */
[----:B------:R-:W-:Y:S02]  /*1c80*/  CS2R R146, SRZ ;  /* 0x0000000000927805 */ /* 0x000fe4000001ff00 */
[----:B------:R-:W-:Y:S02]  /*1c90*/  CS2R R148, SRZ ;  /* 0x0000000000947805 */ /* 0x000fe4000001ff00 */
[----:B------:R-:W-:-:S02]  /*1ca0*/  CS2R R150, SRZ ;  /* 0x0000000000967805 */ /* 0x000fc4000001ff00 */
[----:B------:R-:W-:Y:S02]  /*1cb0*/  CS2R R24, SRZ ;  /* 0x0000000000187805 */ /* 0x000fe4000001ff00 */
[----:B----4-:R-:W-:Y:S02]  /*1cc0*/  CS2R R26, SRZ ;  /* 0x00000000001a7805 */ /* 0x010fe4000001ff00 */
[----:B------:R-:W-:Y:S02]  /*1cd0*/  CS2R R28, SRZ ;  /* 0x00000000001c7805 */ /* 0x000fe4000001ff00 */
[----:B------:R-:W-:Y:S02]  /*1ce0*/  CS2R R30, SRZ ;  /* 0x00000000001e7805 */ /* 0x000fe4000001ff00 */
[----:B------:R-:W-:Y:S02]  /*1cf0*/  CS2R R32, SRZ ;  /* 0x0000000000207805 */ /* 0x000fe4000001ff00 */
        /* <DEDUP_REMOVED lines=26> */
[----:B------:R-:W-:Y:S01]  /*1ea0*/  CS2R R86, SRZ ;  /* 0x0000000000567805 */ /* 0x000fe2000001ff00 */
[----:B-1----:R-:W-:Y:S06]  /*1eb0*/  @!P1 BRA `(.L_x_18) ;  /* 0x0000001000609947 */ /* 0x002fec0003800000 */
[----:B------:R-:W-:-:S06]  /*1ec0*/  UISETP.NE.AND UP0, UPT, UR23, 0x3, UPT ;  /* 0x000000031700788c */ /* 0x000fcc000bf05270 */
[----:B------:R-:W-:-:S13]  /*1ed0*/  PLOP3.LUT P2, PT, PT, PT, UP0, 0x80, 0x0 ;  /* 0x000000000000781c */ /* 0x000fda0003f4f008 */
[----:B------:R-:W-:Y:S05]  /*1ee0*/  @!P2 BRA `(.L_x_19) ;  /* 0x000000000004a947 */ /* 0x000fea0003800000 */
[----:B------:R-:W-:Y:S01]  /*1ef0*/  BPT.TRAP 0x1 ;  /* 0x000000040000795c */ /* 0x000fe20000300000 */
.L_x_19:
[----:B------:R-:W-:Y:S01]  /*1f00*/  ULEA UR7, UR5, UR14, 0x3 ;  /* 0x0000000e05077291 */ /* 0x000fe2000f8e183f */
[----:B------:R-:W-:-:S05]  /*1f10*/  IMAD.U32 R0, RZ, RZ, UR4 ;  /* 0x00000004ff007e24 */ /* 0x000fca000f8e00ff */
[----:B------:R-:W-:-:S04]  /*1f20*/  SHF.L.U32 R0, R0, 0x1f, RZ ;  /* 0x0000001f00007819 */ /* 0x000fc800000006ff */
[----:B------:R0:W1:Y:S01]  /*1f30*/  SYNCS.PHASECHK.TRANS64.TRYWAIT P1, [UR7], R0 ;  /* 0x00000000ff0075a7 */ /* 0x0000620008020147 */
[----:B------:R-:W-:Y:S05]  /*1f40*/  @!P2 BRA `(.L_x_20) ;  /* 0x000000000004a947 */ /* 0x000fea0003800000 */
[----:B------:R-:W-:Y:S01]  /*1f50*/  BPT.TRAP 0x1 ;  /* 0x000000040000795c */ /* 0x000fe20000300000 */
.L_x_20:
[----:B------:R2:W-:Y:S01]  /*1f60*/  STL [R1+0x74], RZ ;  /* 0x000074ff01007387 */ /* 0x0005e20000100800 */
[----:B------:R-:W-:Y:S01]  /*1f70*/  UMOV UR6, 0x1 ;  /* 0x0000000100067882 */ /* 0x000fe20000000000 */
[----:B-1----:R-:W-:Y:S05]  /*1f80*/  @P1 BRA `(.L_x_21) ;  /* 0x0000000000081947 */ /* 0x002fea0003800000 */
[----:B------:R-:W1:Y:S02]  /*1f90*/  SYNCS.PHASECHK.TRANS64.TRYWAIT P1, [UR7], R0 ;  /* 0x00000000ff0075a7 */ /* 0x000e640008020147 */
[----:B-1----:R-:W-:Y:S05]  /*1fa0*/  @!P1 BRA `(.L_x_22) ;  /* 0x000000ec00409947 */ /* 0x002fea0003800000 */
.L_x_21:
[----:B------:R3:W-:Y:S01]  /*1fb0*/  STL [R1+0x70], RZ ;  /* 0x000070ff01007387 */ /* 0x0007e20000100800 */
[----:B------:R-:W-:Y:S01]  /*1fc0*/  UIADD3 UR7, UR14, 0x24200, URZ ;  /* 0x000242000e077890 */ /* 0x000fe2000fffe03f */
[----:B------:R-:W-:Y:S01]  /*1fd0*/  WARPGROUP.ARRIVE ;  /* 0x00000000000079c5 */ /* 0x000fe20000000000 */
[----:B------:R-:W-:Y:S01]  /*1fe0*/  ULOP3.LUT UR8, UR15, 0x10000, URZ, 0xfc, !UPT ;  /* 0x000100000f087892 */ /* 0x000fe2000f8efc3f */
[----:B------:R3:W-:Y:S01]  /*1ff0*/  STL [R1+0x6c], RZ ;  /* 0x00006cff01007387 */ /* 0x0007e20000100800 */
[----:B------:R-:W-:Y:S01]  /*2000*/  USHF.R.U32.HI UR7, URZ, 0x4, UR7 ;  /* 0x000000043f077899 */ /* 0x000fe20008011607 */
[----:B01----:R-:W-:Y:S01]  /*2010*/  IMAD.MOV.U32 R0, RZ, RZ, RZ ;  /* 0x000000ffff007224 */ /* 0x003fe200078e00ff */
[----:B------:R-:W-:Y:S01]  /*2020*/  ULEA UR8, UR5, UR8, 0x9 ;  /* 0x0000000805087291 */ /* 0x000fe2000f8e483f */
[----:B------:R3:W-:Y:S01]  /*2030*/  STL [R1+0x68], RZ ;  /* 0x000068ff01007387 */ /* 0x0007e20000100800 */
[----:B------:R-:W-:Y:S01]  /*2040*/  ULOP3.LUT UR7, UR7, 0x3fff, URZ, 0xc0, !UPT ;  /* 0x00003fff07077892 */ /* 0x000fe2000f8ec03f */
[----:B------:R-:W-:Y:S01]  /*2050*/  CS2R R2, SRZ ;  /* 0x0000000000027805 */ /* 0x000fe2000001ff00 */
[----:B------:R-:W-:Y:S01]  /*2060*/  UMOV UR9, 0xc0000010 ;  /* 0xc000001000097882 */ /* 0x000fe20000000000 */
[----:B------:R3:W-:Y:S01]  /*2070*/  STL [R1+0x64], RZ ;  /* 0x000064ff01007387 */ /* 0x0007e20000100800 */
[----:B------:R-:W-:Y:S01]  /*2080*/  ULOP3.LUT UR7, UR7, 0x10000, URZ, 0xfc, !UPT ;  /* 0x0001000007077892 */ /* 0x000fe2000f8efc3f */
[----:B------:R-:W-:Y:S01]  /*2090*/  CS2R R4, SRZ ;  /* 0x0000000000047805 */ /* 0x000fe2000001ff00 */
[----:B------:R-:W-:Y:S01]  /*20a0*/  UMOV UR11, 0xc0000010 ;  /* 0xc0000010000b7882 */ /* 0x000fe20000000000 */
[----:B------:R3:W-:Y:S01]  /*20b0*/  STL [R1+0x60], RZ ;  /* 0x000060ff01007387 */ /* 0x0007e20000100800 */
[----:B------:R-:W-:Y:S01]  /*20c0*/  ULEA UR10, UR5, UR7, 0x8 ;  /* 0x00000007050a7291 */ /* 0x000fe2000f8e403f */
[----:B------:R-:W-:-:S02]  /*20d0*/  CS2R R6, SRZ ;  /* 0x0000000000067805 */ /* 0x000fc4000001ff00 */
[----:B------:R-:W-:Y:S01]  /*20e0*/  CS2R R8, SRZ ;  /* 0x0000000000087805 */ /* 0x000fe2000001ff00 */
[----:B------:R3:W-:Y:S01]  /*20f0*/  STL [R1+0x5c], RZ ;  /* 0x00005cff01007387 */ /* 0x0007e20000100800 */
[----:B------:R-:W-:Y:S01]  /*2100*/  ULDC UR7, c[0x0][0x50c] ;  /* 0x0001430000077ab9 */ /* 0x000fe20000000800 */
[----:B------:R-:W-:Y:S01]  /*2110*/  CS2R R10, SRZ ;  /* 0x00000000000a7805 */ /* 0x000fe2000001ff00 */
[----:B------:R-:W-:Y:S01]  /*2120*/  UISETP.NE.AND UP0, UPT, UR7, 0x1, UPT ;  /* 0x000000010700788c */ /* 0x000fe2000bf05270 */
[----:B------:R3:W-:Y:S01]  /*2130*/  STL [R1+0x58], RZ ;  /* 0x000058ff01007387 */ /* 0x0007e20000100800 */
[----:B------:R-:W-:Y:S01]  /*2140*/  CS2R R12, SRZ ;  /* 0x00000000000c7805 */ /* 0x000fe2000001ff00 */
[----:B------:R-:W-:Y:S01]  /*2150*/  QGMMA.64x128x32.F32.E4M3.E4M3 R88, gdesc[UR8], RZ, !UPT ;  /* 0x01e00000085879f3 */ /* 0x000fe2000c7008ff */
[----:B------:R-:W-:Y:S01]  /*2160*/  USEL UR7, URZ, 0x1, UP0 ;  /* 0x000000013f077887 */ /* 0x000fe20008000000 */
[----:B------:R3:W-:Y:S01]  /*2170*/  STL [R1+0x54], RZ ;  /* 0x000054ff01007387 */ /* 0x0007e20000100800 */
[----:B------:R-:W-:Y:S01]  /*2180*/  UIADD3 UR8, UR8, 0x100, URZ ;  /* 0x0000010008087890 */ /* 0x000fe2000fffe03f */
[----:B------:R-:W-:Y:S01]  /*2190*/  CS2R R14, SRZ ;  /* 0x00000000000e7805 */ /* 0x000fe2000001ff00 */
[----:B------:R-:W-:Y:S01]  /*21a0*/  UMOV UR9, 0xc0000010 ;  /* 0xc000001000097882 */ /* 0x000fe20000000000 */
[----:B------:R3:W-:Y:S01]  /*21b0*/  STL [R1+0x50], RZ ;  /* 0x000050ff01007387 */ /* 0x0007e20000100800 */
[----:B------:R-:W-:-:S02]  /*21c0*/  ISETP.NE.AND P1, PT, RZ, UR7, PT ;  /* 0x00000007ff007c0c */ /* 0x000fc4000bf25270 */
[----:B------:R-:W-:Y:S02]  /*21d0*/  CS2R R16, SRZ ;  /* 0x0000000000107805 */ /* 0x000fe4000001ff00 */
[----:B------:R-:W-:Y:S01]  /*21e0*/  CS2R R18, SRZ ;  /* 0x0000000000127805 */ /* 0x000fe2000001ff00 */
[----:B------:R3:W-:Y:S01]  /*21f0*/  STL [R1+0x4c], RZ ;  /* 0x00004cff01007387 */ /* 0x0007e20000100800 */
[----:B------:R-:W-:Y:S01]  /*2200*/  CS2R R20, SRZ ;  /* 0x0000000000147805 */ /* 0x000fe2000001ff00 */
[----:B------:R-:W-:Y:S01]  /*2210*/  QGMMA.64x128x32.F32.E4M3.E4M3 R24, gdesc[UR8], RZ, !UPT, gsb0 ;  /* 0x01e00000081879f3 */ /* 0x000fe2000c0008ff */
[----:B------:R-:W-:Y:S01]  /*2220*/  CS2R R22, SRZ ;  /* 0x0000000000167805 */ /* 0x000fe2000001ff00 */
[----:B------:R3:W-:Y:S01]  /*2230*/  STL [R1+0x48], RZ ;  /* 0x000048ff01007387 */ /* 0x0007e20000100800 */
[----:B------:R-:W-:Y:S02]  /*2240*/  CS2R R152, SRZ ;  /* 0x0000000000987805 */ /* 0x000fe4000001ff00 */
        /* <DEDUP_REMOVED lines=47> */
[----:B------:R-:W-:Y:S01]  /*2540*/  CS2R R224, SRZ ;  /* 0x0000000000e07805 */ /* 0x000fe2000001ff00 */
[----:B------:R-:W-:Y:S02]  /*2550*/  IMAD.MOV.U32 R226, RZ, RZ, RZ ;  /* 0x000000ffffe27224 */ /* 0x000fe400078e00ff */
[----:B------:R3:W-:Y:S04]  /*2560*/  STL [R1+0x14], RZ ;  /* 0x000014ff01007387 */ /* 0x0007e80000100800 */
[----:B------:R3:W-:Y:S04]  /*2570*/  STL [R1+0x10], RZ ;  /* 0x000010ff01007387 */ /* 0x0007e80000100800 */
[----:B------:R3:W-:Y:S04]  /*2580*/  STL [R1+0xc], RZ ;  /* 0x00000cff01007387 */ /* 0x0007e80000100800 */
[----:B------:R3:W-:Y:S04]  /*2590*/  STL [R1+0x8], RZ ;  /* 0x000008ff01007387 */ /* 0x0007e80000100800 */
[----:B------:R3:W-:Y:S04]  /*25a0*/  STL [R1+0x4], RZ ;  /* 0x000004ff01007387 */ /* 0x0007e80000100800 */
[----:B------:R3:W-:Y:S01]  /*25b0*/  STL [R1], RZ ;  /* 0x000000ff01007387 */ /* 0x0007e20000100800 */
[----:B------:R-:W-:Y:S05]  /*25c0*/  @!P1 BRA `(.L_x_23) ;  /* 0x0000000800809947 */ /* 0x000fea0003800000 */
[----:B------:R-:W-:Y:S02]  /*25d0*/  WARPGROUP.DEPBAR.LE gsb0, 0x0 ;  /* 0x00008000000079c5 */ /* 0x000fe40000010000 */
[----:B------:R-:W-:-:S01]  /*25e0*/  FADD R227, RZ, R58 ;  /* 0x0000003affe37221 */ /* 0x000fc20000000000 */
[----:B------:R-:W-:Y:S01]  /*25f0*/  FADD R226, RZ, R88 ;  /* 0x00000058ffe27221 */ /* 0x000fe20000000000 */
[----:B------:R-:W-:-:S01]  /*2600*/  FADD R225, RZ, R89 ;  /* 0x00000059ffe17221 */ /* 0x000fc20000000000 */
[----:B------:R-:W-:Y:S01]  /*2610*/  FADD R224, RZ, R90 ;  /* 0x0000005affe07221 */ /* 0x000fe20000000000 */
[----:B------:R-:W-:-:S01]  /*2620*/  FADD R223, RZ, R91 ;  /* 0x0000005bffdf7221 */ /* 0x000fc20000000000 */
[----:B------:R0:W-:Y:S01]  /*2630*/  STL [R1], R227 ;  /* 0x000000e301007387 */ /* 0x0001e20000100800 */
[----:B------:R-:W-:-:S01]  /*2640*/  FADD R222, RZ, R92 ;  /* 0x0000005cffde7221 */ /* 0x000fc20000000000 */
[----:B------:R-:W-:Y:S01]  /*2650*/  FADD R221, RZ, R93 ;  /* 0x0000005dffdd7221 */ /* 0x000fe20000000000 */
[----:B------:R-:W-:-:S01]  /*2660*/  FADD R220, RZ, R94 ;  /* 0x0000005effdc7221 */ /* 0x000fc20000000000 */
[----:B------:R-:W-:Y:S01]  /*2670*/  FADD R219, RZ, R95 ;  /* 0x0000005fffdb7221 */ /* 0x000fe20000000000 */
[----:B------:R-:W-:-:S01]  /*2680*/  FADD R218, RZ, R96 ;  /* 0x00000060ffda7221 */ /* 0x000fc20000000000 */
[----:B------:R-:W-:Y:S01]  /*2690*/  FADD R217, RZ, R97 ;  /* 0x00000061ffd97221 */ /* 0x000fe20000000000 */
[----:B------:R-:W-:-:S01]  /*26a0*/  FADD R216, RZ, R98 ;  /* 0x00000062ffd87221 */ /* 0x000fc20000000000 */
[----:B------:R-:W-:Y:S01]  /*26b0*/  FADD R215, RZ, R99 ;  /* 0x00000063ffd77221 */ /* 0x000fe20000000000 */
[----:B------:R-:W-:-:S01]  /*26c0*/  FADD R214, RZ, R100 ;  /* 0x00000064ffd67221 */ /* 0x000fc20000000000 */
[----:B0-----:R-:W-:Y:S01]  /*26d0*/  FADD R227, RZ, R59 ;  /* 0x0000003bffe37221 */ /* 0x001fe20000000000 */
[----:B------:R-:W-:-:S01]  /*26e0*/  FADD R213, RZ, R101 ;  /* 0x00000065ffd57221 */ /* 0x000fc20000000000 */
[----:B------:R-:W-:Y:S01]  /*26f0*/  FADD R212, RZ, R102 ;  /* 0x00000066ffd47221 */ /* 0x000fe20000000000 */
[----:B------:R-:W-:-:S01]  /*2700*/  FADD R211, RZ, R103 ;  /* 0x00000067ffd37221 */ /* 0x000fc20000000000 */
[----:B------:R-:W-:Y:S01]  /*2710*/  FADD R210, RZ, R104 ;  /* 0x00000068ffd27221 */ /* 0x000fe20000000000 */
[----:B------:R0:W-:Y:S01]  /*2720*/  STL [R1+0x4], R227 ;  /* 0x000004e301007387 */ /* 0x0001e20000100800 */
        /* <DEDUP_REMOVED lines=93> */
[----:B------:R-:W-:Y:S01]  /*2d00*/  UMOV UR6, URZ ;  /* 0x0000003f00067c82 */ /* 0x000fe20008000000 */
[----:B0-----:R-:W-:-:S05]  /*2d10*/  FADD R227, RZ, R66 ;  /* 0x00000042ffe37221 */ /* 0x001fca0000000000 */
[----:B------:R0:W-:Y:S02]  /*2d20*/  STL [R1+0x20], R227 ;  /* 0x000020e301007387 */ /* 0x0001e40000100800 */
        /* <DEDUP_REMOVED lines=42> */
.L_x_23:
[----:B------:R-:W-:-:S04]  /*2fd0*/  UIADD3 UR18, UR5, 0x1, URZ ;  /* 0x0000000105127890 */ /* 0x000fc8000fffe03f */
[----:B------:R-:W-:-:S04]  /*2fe0*/  UISETP.NE.AND UP0, UPT, UR18, 0x12, UPT ;  /* 0x000000121200788c */ /* 0x000fc8000bf05270 */
[----:B------:R-:W-:Y:S02]  /*2ff0*/  USEL UR8, URZ, 0x1, UP0 ;  /* 0x000000013f087887 */ /* 0x000fe40008000000 */
[----:B------:R-:W-:Y:S02]  /*3000*/  USEL UR18, UR18, URZ, UP0 ;  /* 0x0000003f12127287 */ /* 0x000fe40008000000 */
[----:B------:R-:W-:-:S06]  /*3010*/  ULOP3.LUT UR8, UR4, UR8, URZ, 0x3c, !UPT ;  /* 0x0000000804087292 */ /* 0x000fcc000f8e3c3f */
[----:B0-----:R-:W-:Y:S01]  /*3020*/  IMAD.U32 R227, RZ, RZ, UR8 ;  /* 0x00000008ffe37e24 */ /* 0x001fe2000f8e00ff */
[----:B------:R-:W-:-:S06]  /*3030*/  UMOV UR8, 0x1 ;  /* 0x0000000100087882 */ /* 0x000fcc0000000000 */
.L_x_18:
[----:B------:R-:W-:-:S04]  /*3040*/  UISETP.LT.AND UP0, UPT, UR12, 0x1, UPT ;  /* 0x000000010c00788c */ /* 0x000fc8000bf01270 */
[----:B------:R-:W-:-:S04]  /*3050*/  USEL UR9, UR12, 0x1, UP0 ;  /* 0x000000010c097887 */ /* 0x000fc80008000000 */
[----:B------:R-:W-:-:S04]  /*3060*/  UIADD3 UR9, UR12, -UR9, URZ ;  /* 0x800000090c097290 */ /* 0x000fc8000fffe03f */
[----:B------:R-:W-:-:S06]  /*3070*/  UISETP.GE.AND UP0, UPT, UR9, 0x1, UPT ;  /* 0x000000010900788c */ /* 0x000fcc000bf06270 */
[----:B------:R-:W-:-:S13]  /*3080*/  PLOP3.LUT P1, PT, PT, PT, UP0, 0x80, 0x0 ;  /* 0x000000000000781c */ /* 0x000fda0003f2f008 */
[----:B------:R-:W-:Y:S05]  /*3090*/  @!P1 BRA `(.L_x_24) ;  /* 0x00000010008c9947 */ /* 0x000fea0003800000 */
[----:B------:R-:W-:Y:S01]  /*30a0*/  IMAD.U32 R228, RZ, RZ, UR9 ;  /* 0x00000009ffe47e24 */ /* 0x000fe2000f8e00ff */
[----:B------:R-:W-:Y:S01]  /*30b0*/  UMOV UR19, UR5 ;  /* 0x0000000500137c82 */ /* 0x000fe20008000000 */
[----:B------:R-:W-:-:S05]  /*30c0*/  ULDC UR24, c[0x0][0x50c] ;  /* 0x0001430000187ab9 */ /* 0x000fca0000000800 */
.L_x_32:
[----:B------:R-:W-:-:S06]  /*30d0*/  UISETP.NE.AND UP0, UPT, UR23, 0x3, UPT ;  /* 0x000000031700788c */ /* 0x000fcc000bf05270 */
[----:B------:R-:W-:-:S13]  /*30e0*/  PLOP3.LUT P2, PT, PT, PT, UP0, 0x80, 0x0 ;  /* 0x000000000000781c */ /* 0x000fda0003f4f008 */
[----:B01---5:R-:W-:Y:S05]  /*30f0*/  @!P2 BRA `(.L_x_25) ;  /* 0x000000000004a947 */ /* 0x023fea0003800000 */
[----:B------:R-:W-:Y:S01]  /*3100*/  BPT.TRAP 0x1 ;  /* 0x000000040000795c */ /* 0x000fe20000300000 */
.L_x_25:
[----:B------:R-:W0:Y:S01]  /*3110*/  S2UR UR9, SR_CgaCtaId ;  /* 0x00000000000979c3 */ /* 0x000e220000008800 */
[----:B------:R-:W-:Y:S01]  /*3120*/  UMOV UR14, 0x400 ;  /* 0x00000400000e7882 */ /* 0x000fe20000000000 */
[----:B------:R-:W-:Y:S01]  /*3130*/  SHF.L.U32 R229, R227, 0x1f, RZ ;  /* 0x0000001fe3e57819 */ /* 0x000fe200000006ff */
[----:B0-----:R-:W-:-:S04]  /*3140*/  ULEA UR14, UR9, UR14, 0x18 ;  /* 0x0000000e090e7291 */ /* 0x001fc8000f8ec03f */
[----:B------:R-:W-:-:S09]  /*3150*/  ULEA UR9, UR18, UR14, 0x3 ;  /* 0x0000000e12097291 */ /* 0x000fd2000f8e183f */
[----:B------:R0:W1:Y:S01]  /*3160*/  SYNCS.PHASECHK.TRANS64.TRYWAIT P1, [UR9], R229 ;  /* 0x000000e5ff0075a7 */ /* 0x0000620008020149 */
[----:B------:R-:W-:Y:S05]  /*3170*/  @!P2 BRA `(.L_x_26) ;  /* 0x000000000004a947 */ /* 0x000fea0003800000 */
[----:B------:R-:W-:Y:S01]  /*3180*/  BPT.TRAP 0x1 ;  /* 0x000000040000795c */ /* 0x000fe20000300000 */
.L_x_26:
[----:B-1----:R-:W-:Y:S05]  /*3190*/  @P1 BRA `(.L_x_27) ;  /* 0x0000000000081947 */ /* 0x002fea0003800000 */
[----:B------:R-:W1:Y:S02]  /*31a0*/  SYNCS.PHASECHK.TRANS64.TRYWAIT P1, [UR9], R229 ;  /* 0x000000e5ff0075a7 */ /* 0x000e640008020149 */
[----:B-1----:R-:W-:Y:S05]  /*31b0*/  @!P1 BRA `(.L_x_28) ;  /* 0x000000d800d49947 */ /* 0x002fea0003800000 */
.L_x_27:
[----:B------:R-:W-:Y:S01]  /*31c0*/  UIADD3 UR9, UR14, 0x24200, URZ ;  /* 0x000242000e097890 */ /* 0x000fe2000fffe03f */
[----:B------:R-:W-:Y:S01]  /*31d0*/  WARPGROUP.ARRIVE ;  /* 0x00000000000079c5 */ /* 0x000fe20000000000 */
[----:B------:R-:W-:Y:S02]  /*31e0*/  UISETP.NE.AND UP0, UPT, UR7, URZ, UPT ;  /* 0x0000003f0700728c */ /* 0x000fe4000bf05270 */
[----:B------:R-:W-:Y:S02]  /*31f0*/  USHF.R.U32.HI UR9, URZ, 0x4, UR9 ;  /* 0x000000043f097899 */ /* 0x000fe40008011609 */
[----:B------:R-:W-:Y:S02]  /*3200*/  USEL UR8, UR8, URZ, !UP0 ;  /* 0x0000003f08087287 */ /* 0x000fe4000c000000 */
[----:B------:R-:W-:Y:S02]  /*3210*/  ULOP3.LUT UR9, UR9, 0x3fff, URZ, 0xc0, !UPT ;  /* 0x00003fff09097892 */ /* 0x000fe4000f8ec03f */
[----:B------:R-:W-:-:S02]  /*3220*/  ULOP3.LUT UR7, UR15, 0x10000, URZ, 0xfc, !UPT ;  /* 0x000100000f077892 */ /* 0x000fc4000f8efc3f */
[----:B------:R-:W-:Y:S02]  /*3230*/  ULOP3.LUT UR9, UR9, 0x10000, URZ, 0xfc, !UPT ;  /* 0x0001000009097892 */ /* 0x000fe4000f8efc3f */
[----:B------:R-:W-:Y:S02]  /*3240*/  UISETP.NE.U32.AND UP0, UPT, UR8, URZ, UPT ;  /* 0x0000003f0800728c */ /* 0x000fe4000bf05070 */
[----:B------:R-:W-:Y:S02]  /*3250*/  ULEA UR8, UR18, UR7, 0x9 ;  /* 0x0000000712087291 */ /* 0x000fe4000f8e483f */
[----:B------:R-:W-:Y:S01]  /*3260*/  ULEA UR10, UR18, UR9, 0x8 ;  /* 0x00000009120a7291 */ /* 0x000fe2000f8e403f */
[----:B------:R-:W-:Y:S02]  /*3270*/  UMOV UR11, 0xc0000010 ;  /* 0xc0000010000b7882 */ /* 0x000fe40000000000 */
[----:B------:R-:W-:Y:S01]  /*3280*/  UMOV UR9, 0xc0000010 ;  /* 0xc000001000097882 */ /* 0x000fe20000000000 */
[----:B------:R-:W-:-:S05]  /*3290*/  UIADD3 UR6, UR6, 0x1, URZ ;  /* 0x0000000106067890 */ /* 0x000fca000fffe03f */
[----:B------:R-:W-:Y:S01]  /*32a0*/  QGMMA.64x128x32.F32.E4M3.E4M3 R88, gdesc[UR8], R88, UP0 ;  /* 0x01e00000085879f3 */ /* 0x000fe2000bf00858 */
[----:B------:R-:W-:Y:S01]  /*32b0*/  UIADD3 UR8, UR8, 0x100, URZ ;  /* 0x0000010008087890 */ /* 0x000fe2000fffe03f */
[----:B------:R-:W-:-:S10]  /*32c0*/  UMOV UR9, 0xc0000010 ;  /* 0xc000001000097882 */ /* 0x000fd40000000000 */
[----:B------:R-:W-:Y:S01]  /*32d0*/  QGMMA.64x128x32.F32.E4M3.E4M3 R24, gdesc[UR8], R24, UP0, gsb0 ;  /* 0x01e00000081879f3 */ /* 0x000fe2000b800818 */
[----:B------:R-:W-:-:S04]  /*32e0*/  UISETP.NE.AND UP0, UPT, UR6, UR24, UPT ;  /* 0x000000180600728c */ /* 0x000fc8000bf05270 */
[----:B------:R-:W-:-:S06]  /*32f0*/  USEL UR7, URZ, 0x1, UP0 ;  /* 0x000000013f077887 */ /* 0x000fcc0008000000 */
[----:B------:R-:W-:Y:S01]  /*3300*/  ISETP.NE.AND P1, PT, RZ, UR7, PT ;  /* 0x00000007ff007c0c */ /* 0x000fe2000bf25270 */
[----:B------:R-:W-:-:S12]  /*3310*/  WARPGROUP.DEPBAR.LE gsb0, 0x1 ;  /* 0x00008000000079c5 */ /* 0x000fd80000010100 */
[----:B------:R-:W-:Y:S05]  /*3320*/  @!P1 BRA `(.L_x_29) ;  /* 0x0000000c00809947 */ /* 0x000fea0003800000 */
[----:B------:R-:W-:Y:S02]  /*3330*/  WARPGROUP.DEPBAR.LE gsb0, 0x0 ;  /* 0x00008000000079c5 */ /* 0x000fe40000010000 */
[----:B------:R-:W-:-:S01]  /*3340*/  FADD R226, R88, R226 ;  /* 0x000000e258e27221 */ /* 0x000fc20000000000 */
[----:B------:R-:W-:Y:S01]  /*3350*/  FADD R225, R89, R225 ;  /* 0x000000e159e17221 */ /* 0x000fe20000000000 */
[----:B------:R1:W-:Y:S01]  /*3360*/  STL [R1+0x8c], R227 ;  /* 0x00008ce301007387 */ /* 0x0003e20000100800 */
[----:B------:R-:W-:-:S01]  /*3370*/  FADD R224, R90, R224 ;  /* 0x000000e05ae07221 */ /* 0x000fc20000000000 */
[----:B------:R-:W-:Y:S01]  /*3380*/  FADD R223, R91, R223 ;  /* 0x000000df5bdf7221 */ /* 0x000fe20000000000 */
[----:B------:R-:W-:-:S01]  /*3390*/  FADD R222, R92, R222 ;  /* 0x000000de5cde7221 */ /* 0x000fc20000000000 */
[----:B------:R-:W-:Y:S01]  /*33a0*/  FADD R221, R93, R221 ;  /* 0x000000dd5ddd7221 */ /* 0x000fe20000000000 */
[----:B-1----:R-:W4:Y:S04]  /*33b0*/  LDL.LU R227, [R1+0x30] ;  /* 0x0000300001e37983 */ /* 0x002f280000300800 */
[----:B------:R1:W-:Y:S01]  /*33c0*/  STL [R1+0x90], R226 ;  /* 0x000090e201007387 */ /* 0x0003e20000100800 */
[----:B------:R-:W-:-:S01]  /*33d0*/  FADD R220, R94, R220 ;  /* 0x000000dc5edc7221 */ /* 0x000fc20000000000 */
[----:B------:R-:W-:-:S02]  /*33e0*/  FADD R219, R95, R219 ;  /* 0x000000db5fdb7221 */ /* 0x000fc40000000000 */
[----:B-1----:R-:W2:Y:S04]  /*33f0*/  LDL.LU R226, [R1+0x2c] ;  /* 0x00002c0001e27983 */ /* 0x002ea80000300800 */
[----:B------:R1:W-:Y:S01]  /*3400*/  STL [R1+0x94], R225 ;  /* 0x000094e101007387 */ /* 0x0003e20000100800 */
[----:B------:R-:W-:-:S03]  /*3410*/  FADD R218, R96, R218 ;  /* 0x000000da60da7221 */ /* 0x000fc60000000000 */
[----:B-1----:R-:W3:Y:S04]  /*3420*/  LDL.LU R225, [R1+0x28] ;  /* 0x0000280001e17983 */ /* 0x002ee80000300800 */
        /* <DEDUP_REMOVED lines=9> */
[----:B------:R1:W-:Y:S04]  /*34c0*/  STL [R1+0xa4], R221 ;  /* 0x0000a4dd01007387 */ /* 0x0003e80000100800 */
        /* <DEDUP_REMOVED lines=12> */
[----:B-1----:R-:W3:Y:S01]  /*3590*/  LDL.LU R215, [R1] ;  /* 0x0000000001d77983 */ /* 0x002ee20000300800 */
[----:B------:R-:W-:-:S01]  /*35a0*/  FADD R214, R100, R214 ;  /* 0x000000d664d67221 */ /* 0x000fc20000000000 */
[----:B------:R-:W-:Y:S01]  /*35b0*/  FADD R213, R101, R213 ;  /* 0x000000d565d57221 */ /* 0x000fe20000000000 */
[----:B------:R-:W-:-:S01]  /*35c0*/  FADD R212, R102, R212 ;  /* 0x000000d466d47221 */ /* 0x000fc20000000000 */
[----:B------:R-:W-:Y:S01]  /*35d0*/  FADD R211, R103, R211 ;  /* 0x000000d367d37221 */ /* 0x000fe20000000000 */
[----:B------:R-:W-:-:S01]  /*35e0*/  FADD R210, R104, R210 ;  /* 0x000000d268d27221 */ /* 0x000fc20000000000 */
[----:B------:R-:W-:Y:S01]  /*35f0*/  STL [R1+0xc0], R214 ;  /* 0x0000c0d601007387 */ /* 0x000fe20000100800 */
        /* <DEDUP_REMOVED lines=11> */
[----:B------:R1:W-:Y:S01]  /*36b0*/  STL [R1+0xcc], R211 ;  /* 0x0000ccd301007387 */ /* 0x0003e20000100800 */
[----:B------:R-:W-:-:S01]  /*36c0*/  FADD R200, R114, R200 ;  /* 0x000000c872c87221 */ /* 0x000fc20000000000 */
[----:B------:R-:W-:Y:S01]  /*36d0*/  FADD R199, R115, R199 ;  /* 0x000000c773c77221 */ /* 0x000fe20000000000 */
        /* <DEDUP_REMOVED lines=69> */
[----:B-----5:R-:W-:Y:S01]  /*3b30*/  FADD R0, R57, R0 ;  /* 0x0000000039007221 */ /* 0x020fe20000000000 */
[----:B----4-:R-:W-:-:S01]  /*3b40*/  FADD R227, R70, R227 ;  /* 0x000000e346e37221 */ /* 0x010fc20000000000 */
[----:B--2---:R-:W-:Y:S01]  /*3b50*/  FADD R226, R69, R226 ;  /* 0x000000e245e27221 */ /* 0x004fe20000000000 */
[----:B---3--:R-:W-:-:S01]  /*3b60*/  FADD R225, R68, R225 ;  /* 0x000000e144e17221 */ /* 0x008fc20000000000 */
        /* <DEDUP_REMOVED lines=9> */
[----:B------:R-:W-:-:S05]  /*3c00*/  FADD R215, R58, R215 ;  /* 0x000000d73ad77221 */ /* 0x000fca0000000000 */
[----:B------:R2:W-:Y:S04]  /*3c10*/  STL [R1], R215 ;  /* 0x000000d701007387 */ /* 0x0005e80000100800 */
[----:B------:R3:W-:Y:S04]  /*3c20*/  STL [R1+0x4], R216 ;  /* 0x000004d801007387 */ /* 0x0007e80000100800 */
        /* <DEDUP_REMOVED lines=8> */
[----:B-1----:R-:W4:Y:S04]  /*3cb0*/  LDL.LU R211, [R1+0x34] ;  /* 0x0000340001d37983 */ /* 0x002f280000300800 */
[----:B------:R1:W-:Y:S04]  /*3cc0*/  STL [R1+0x28], R225 ;  /* 0x000028e101007387 */ /* 0x0003e80000100800 */
[----:B------:R-:W4:Y:S04]  /*3cd0*/  LDL.LU R212, [R1+0x38] ;  /* 0x0000380001d47983 */ /* 0x000f280000300800 */
[----:B------:R1:W-:Y:S04]  /*3ce0*/  STL [R1+0x2c], R226 ;  /* 0x00002ce201007387 */ /* 0x0003e80000100800 */
[----:B------:R-:W4:Y:S04]  /*3cf0*/  LDL.LU R213, [R1+0x3c] ;  /* 0x00003c0001d57983 */ /* 0x000f280000300800 */
[----:B------:R1:W-:Y:S04]  /*3d00*/  STL [R1+0x30], R227 ;  /* 0x000030e301007387 */ /* 0x0003e80000100800 */
[----:B------:R-:W4:Y:S04]  /*3d10*/  LDL.LU R214, [R1+0x40] ;  /* 0x0000400001d67983 */ /* 0x000f280000300800 */
[----:B--2---:R-:W2:Y:S04]  /*3d20*/  LDL.LU R215, [R1+0x44] ;  /* 0x0000440001d77983 */ /* 0x004ea80000300800 */
[----:B---3--:R-:W3:Y:S04]  /*3d30*/  LDL.LU R216, [R1+0x48] ;  /* 0x0000480001d87983 */ /* 0x008ee80000300800 */
[----:B----4-:R-:W4:Y:S04]  /*3d40*/  LDL.LU R217, [R1+0x4c] ;  /* 0x00004c0001d97983 */ /* 0x010f280000300800 */
[----:B0-----:R-:W4:Y:S04]  /*3d50*/  LDL.LU R218, [R1+0x50] ;  /* 0x0000500001da7983 */ /* 0x001f280000300800 */
[----:B------:R-:W4:Y:S04]  /*3d60*/  LDL.LU R219, [R1+0x54] ;  /* 0x0000540001db7983 */ /* 0x000f280000300800 */
[----:B------:R-:W4:Y:S04]  /*3d70*/  LDL.LU R220, [R1+0x58] ;  /* 0x0000580001dc7983 */ /* 0x000f280000300800 */
[----:B------:R-:W4:Y:S04]  /*3d80*/  LDL.LU R221, [R1+0x5c] ;  /* 0x00005c0001dd7983 */ /* 0x000f280000300800 */
[----:B------:R-:W4:Y:S04]  /*3d90*/  LDL.LU R222, [R1+0x60] ;  /* 0x0000600001de7983 */ /* 0x000f280000300800 */
[----:B------:R-:W4:Y:S04]  /*3da0*/  LDL.LU R223, [R1+0x64] ;  /* 0x0000640001df7983 */ /* 0x000f280000300800 */
[----:B------:R-:W4:Y:S04]  /*3db0*/  LDL.LU R224, [R1+0x68] ;  /* 0x0000680001e07983 */ /* 0x000f280000300800 */
[----:B-1----:R-:W4:Y:S04]  /*3dc0*/  LDL.LU R225, [R1+0x6c] ;  /* 0x00006c0001e17983 */ /* 0x002f280000300800 */
[----:B------:R-:W4:Y:S04]  /*3dd0*/  LDL.LU R226, [R1+0x70] ;  /* 0x0000700001e27983 */ /* 0x000f280000300800 */
[----:B------:R-:W4:Y:S01]  /*3de0*/  LDL.LU R227, [R1+0x74] ;  /* 0x0000740001e37983 */ /* 0x000f220000300800 */
[----:B------:R-:W-:-:S05]  /*3df0*/  FADD R211, R71, R211 ;  /* 0x000000d347d37221 */ /* 0x000fca0000000000 */
[----:B------:R0:W-:Y:S01]  /*3e00*/  STL [R1+0x34], R211 ;  /* 0x000034d301007387 */ /* 0x0001e20000100800 */
[----:B------:R-:W-:-:S03]  /*3e10*/  FADD R212, R72, R212 ;  /* 0x000000d448d47221 */ /* 0x000fc60000000000 */
[----:B0-----:R1:W5:Y:S01]  /*3e20*/  LDL.LU R211, [R1+0xcc] ;  /* 0x0000cc0001d37983 */ /* 0x0013620000300800 */
[----:B------:R-:W-:-:S03]  /*3e30*/  FADD R213, R73, R213 ;  /* 0x000000d549d57221 */ /* 0x000fc60000000000 */
[----:B------:R0:W-:Y:S01]  /*3e40*/  STL [R1+0x38], R212 ;  /* 0x000038d401007387 */ /* 0x0001e20000100800 */
[----:B------:R-:W-:-:S01]  /*3e50*/  FADD R214, R74, R214 ;  /* 0x000000d64ad67221 */ /* 0x000fc20000000000 */
[----:B--2---:R-:W-:Y:S02]  /*3e60*/  FADD R215, R75, R215 ;  /* 0x000000d74bd77221 */ /* 0x004fe40000000000 */
[----:B0-----:R1:W5:Y:S01]  /*3e70*/  LDL.LU R212, [R1+0xc8] ;  /* 0x0000c80001d47983 */ /* 0x0013620000300800 */
[----:B---3--:R-:W-:-:S03]  /*3e80*/  FADD R216, R76, R216 ;  /* 0x000000d84cd87221 */ /* 0x008fc60000000000 */
[----:B------:R0:W-:Y:S01]  /*3e90*/  STL [R1+0x3c], R213 ;  /* 0x00003cd501007387 */ /* 0x0001e20000100800 */
[----:B----4-:R-:W-:-:S03]  /*3ea0*/  FADD R217, R77, R217 ;  /* 0x000000d94dd97221 */ /* 0x010fc60000000000 */
[----:B0-----:R1:W5:Y:S01]  /*3eb0*/  LDL.LU R213, [R1+0xc4] ;  /* 0x0000c40001d57983 */ /* 0x0013620000300800 */
[----:B------:R-:W-:-:S03]  /*3ec0*/  FADD R218, R78, R218 ;  /* 0x000000da4eda7221 */ /* 0x000fc60000000000 */
[----:B------:R0:W-:Y:S01]  /*3ed0*/  STL [R1+0x40], R214 ;  /* 0x000040d601007387 */ /* 0x0001e20000100800 */
[----:B------:R-:W-:-:S01]  /*3ee0*/  FADD R219, R79, R219 ;  /* 0x000000db4fdb7221 */ /* 0x000fc20000000000 */
[----:B------:R-:W-:Y:S02]  /*3ef0*/  FADD R220, R80, R220 ;  /* 0x000000dc50dc7221 */ /* 0x000fe40000000000 */
[----:B0-----:R1:W5:Y:S04]  /*3f00*/  LDL.LU R214, [R1+0xc0] ;  /* 0x0000c00001d67983 */ /* 0x0013680000300800 */
[----:B------:R0:W-:Y:S01]  /*3f10*/  STL [R1+0x44], R215 ;  /* 0x000044d701007387 */ /* 0x0001e20000100800 */
[----:B------:R-:W-:-:S01]  /*3f20*/  FADD R221, R81, R221 ;  /* 0x000000dd51dd7221 */ /* 0x000fc20000000000 */
[----:B------:R-:W-:-:S02]  /*3f30*/  FADD R222, R82, R222 ;  /* 0x000000de52de7221 */ /* 0x000fc40000000000 */
[----:B0-----:R1:W5:Y:S04]  /*3f40*/  LDL.LU R215, [R1+0xbc] ;  /* 0x0000bc0001d77983 */ /* 0x0013680000300800 */
[----:B------:R0:W-:Y:S01]  /*3f50*/  STL [R1+0x48], R216 ;  /* 0x000048d801007387 */ /* 0x0001e20000100800 */
[----:B------:R-:W-:-:S03]  /*3f60*/  FADD R223, R83, R223 ;  /* 0x000000df53df7221 */ /* 0x000fc60000000000 */
        /* <DEDUP_REMOVED lines=13> */
[----:B------:R0:W-:Y:S04]  /*4040*/  STL [R1+0x5c], R221 ;  /* 0x00005cdd01007387 */ /* 0x0001e80000100800 */
        /* <DEDUP_REMOVED lines=12> */
[----:B0-----:R1:W5:Y:S01]  /*4110*/  LDL.LU R227, [R1+0x8c] ;  /* 0x00008c0001e37983 */ /* 0x0013620000300800 */
[----:B------:R-:W-:-:S05]  /*4120*/  UMOV UR6, URZ ;  /* 0x0000003f00067c82 */ /* 0x000fca0008000000 */
.L_x_29:
[----:B------:R-:W-:Y:S05]  /*4130*/  @!P2 BRA `(.L_x_30) ;  /* 0x000000000004a947 */ /* 0x000fea0003800000 */
[----:B------:R-:W-:Y:S01]  /*4140*/  BPT.TRAP 0x1 ;  /* 0x000000040000795c */ /* 0x000fe20000300000 */
.L_x_30:
[----:B-----5:R4:W-:Y:S04]  /*4150*/  STL [R1+0x8c], R0 ;  /* 0x00008c0001007387 */ /* 0x0209e80000100800 */
[----:B----4-:R-:W4:Y:S01]  /*4160*/  LDL R0, [R1+0x78] ;  /* 0x0000780001007983 */ /* 0x010f220000100800 */
[----:B0-----:R-:W-:-:S05]  /*4170*/  IMAD.U32 R229, RZ, RZ, UR19 ;  /* 0x00000013ffe57e24 */ /* 0x001fca000f8e00ff */
[----:B------:R-:W-:-:S05]  /*4180*/  @P0 LEA R229, R229, UR14, 0x3 ;  /* 0x0000000ee5e50c11 */ /* 0x000fca000f8e18ff */
[----:B------:R-:W-:Y:S01]  /*4190*/  @P0 VIADD R229, R229, 0x90 ;  /* 0x00000090e5e50836 */ /* 0x000fe20000000000 */
[----:B------:R-:W-:-:S06]  /*41a0*/  UISETP.GT.U32.AND UP0, UPT, UR13, 0x1, UPT ;  /* 0x000000010d00788c */ /* 0x000fcc000bf04070 */
[----:B------:R-:W-:Y:S02]  /*41b0*/  PLOP3.LUT P1, PT, PT, PT, UP0, 0x80, 0x0 ;  /* 0x000000000000781c */ /* 0x000fe40003f2f008 */
[----:B----4-:R-:W-:Y:S02]  /*41c0*/  @P0 PRMT R229, R0, 0x654, R229 ;  /* 0x0000065400e50816 */ /* 0x010fe400000000e5 */
[----:B------:R0:W5:Y:S02]  /*41d0*/  LDL.LU R0, [R1+0x8c] ;  /* 0x00008c0001007983 */ /* 0x0001640000300800 */
[----:B------:R0:W-:Y:S07]  /*41e0*/  @P0 SYNCS.ARRIVE.TRANS64.RED.A1T0 RZ, [R229+URZ], RZ ;  /* 0x000000ffe5ff09a7 */ /* 0x0001ee000810043f */
[----:B------:R-:W-:Y:S05]  /*41f0*/  @P1 BRA `(.L_x_31) ;  /* 0x0000000000041947 */ /* 0x000fea0003800000 */
[----:B------:R-:W-:Y:S01]  /*4200*/  BPT.TRAP 0x1 ;  /* 0x000000040000795c */ /* 0x000fe20000300000 */
.L_x_31:
[----:B------:R-:W-:Y:S01]  /*4210*/  UIADD3 UR18, UR18, 0x1, URZ ;  /* 0x0000000112127890 */ /* 0x000fe2000fffe03f */
[C---:B------:R-:W-:Y:S01]  /*4220*/  ISETP.GT.AND P1, PT, R228.reuse, 0x1, PT ;  /* 0x00000001e400780c */ /* 0x040fe20003f24270 */
[----:B------:R-:W-:Y:S01]  /*4230*/  UIADD3 UR19, UR19, 0x1, URZ ;  /* 0x0000000113137890 */ /* 0x000fe2000fffe03f */
[----:B------:R-:W-:Y:S01]  /*4240*/  VIADD R228, R228, 0xffffffff ;  /* 0xffffffffe4e47836 */ /* 0x000fe20000000000 */
[----:B------:R-:W-:Y:S02]  /*4250*/  UISETP.NE.AND UP0, UPT, UR18, 0x12, UPT ;  /* 0x000000121200788c */ /* 0x000fe4000bf05270 */
[----:B------:R-:W-:Y:S02]  /*4260*/  UISETP.NE.AND UP1, UPT, UR19, 0x12, UPT ;  /* 0x000000121300788c */ /* 0x000fe4000bf25270 */
[----:B------:R-:W-:Y:S02]  /*4270*/  USEL UR8, URZ, 0x1, UP0 ;  /* 0x000000013f087887 */ /* 0x000fe40008000000 */
[----:B------:R-:W-:-:S02]  /*4280*/  USEL UR18, UR18, URZ, UP0 ;  /* 0x0000003f12127287 */ /* 0x000fc40008000000 */
[----:B------:R-:W-:Y:S02]  /*4290*/  USEL UR19, UR19, URZ, UP1 ;  /* 0x0000003f13137287 */ /* 0x000fe40008800000 */
[----:B------:R-:W-:Y:S01]  /*42a0*/  LOP3.LUT R227, R227, UR8, RZ, 0x3c, !PT ;  /* 0x00000008e3e37c12 */ /* 0x000fe2000f8e3cff */
[----:B------:R-:W-:Y:S01]  /*42b0*/  UMOV UR8, 0x1 ;  /* 0x0000000100087882 */ /* 0x000fe20000000000 */
[----:B------:R-:W-:Y:S08]  /*42c0*/  @P1 BRA `(.L_x_32) ;  /* 0xffffffec00801947 */ /* 0x000ff0000383ffff */
.L_x_24:
[----:B------:R-:W-:-:S04]  /*42d0*/  UISETP.NE.AND UP0, UPT, UR6, URZ, UPT ;  /* 0x0000003f0600728c */ /* 0x000fc8000bf05270 */
[----:B------:R-:W-:-:S06]  /*42e0*/  USEL UR6, URZ, 0x1, !UP0 ;  /* 0x000000013f067887 */ /* 0x000fcc000c000000 */
[----:B------:R-:W-:-:S13]  /*42f0*/  ISETP.NE.AND P1, PT, RZ, UR6, PT ;  /* 0x00000006ff007c0c */ /* 0x000fda000bf25270 */
[----:B------:R-:W-:Y:S05]  /*4300*/  @!P1 BRA `(.L_x_33) ;  /* 0x0000000c00dc9947 */ /* 0x000fea0003800000 */
[----:B------:R-:W4:Y:S04]  /*4310*/  LDL.LU R227, [R1+0x74] ;  /* 0x0000740001e37983 */ /* 0x000f280000300800 */
[----:B----4-:R4:W-:Y:S04]  /*4320*/  STL [R1+0x8c], R227 ;  /* 0x00008ce301007387 */ /* 0x0109e80000100800 */
[----:B----4-:R-:W4:Y:S04]  /*4330*/  LDL.LU R227, [R1+0x70] ;  /* 0x0000700001e37983 */ /* 0x010f280000300800 */
        /* <DEDUP_REMOVED lines=55> */
[----:B----4-:R-:W4:Y:S01]  /*46b0*/  LDL.LU R227, [R1] ;  /* 0x0000000001e37983 */ /* 0x010f220000300800 */
[----:B------:R-:W-:-:S02]  /*46c0*/  WARPGROUP.DEPBAR.LE gsb0, 0x0 ;  /* 0x00008000000079c5 */ /* 0x000fc40000010000 */
[----:B------:R-:W-:Y:S01]  /*46d0*/  FADD R226, R88, R226 ;  /* 0x000000e258e27221 */ /* 0x000fe20000000000 */
        /* <DEDUP_REMOVED lines=96> */
[----:B-----5:R-:W-:Y:S01]  /*4ce0*/  FADD R0, R57, R0 ;  /* 0x0000000039007221 */ /* 0x020fe20000000000 */
[----:B----4-:R-:W-:-:S05]  /*4cf0*/  FADD R227, R58, R227 ;  /* 0x000000e33ae37221 */ /* 0x010fca0000000000 */
[----:B------:R4:W-:Y:S04]  /*4d00*/  STL [R1], R227 ;  /* 0x000000e301007387 */ /* 0x0009e80000100800 */
[----:B----4-:R-:W4:Y:S02]  /*4d10*/  LDL.LU R227, [R1+0xfc] ;  /* 0x0000fc0001e37983 */ /* 0x010f240000300800 */
[----:B----4-:R-:W-:-:S05]  /*4d20*/  FADD R227, R59, R227 ;  /* 0x000000e33be37221 */ /* 0x010fca0000000000 */
[----:B------:R4:W-:Y:S04]  /*4d30*/  STL [R1+0x4], R227 ;  /* 0x000004e301007387 */ /* 0x0009e80000100800 */
        /* <DEDUP_REMOVED lines=83> */
[----:B------:R4:W-:Y:S02]  /*5270*/  STL [R1+0x74], R227 ;  /* 0x000074e301007387 */ /* 0x0009e40000100800 */
.L_x_33:
[----:B------:R-:W-:Y:S02]  /*5280*/  WARPGROUP.DEPBAR.LE gsb0, 0x0 ;  /* 0x00008000000079c5 */ /* 0x000fe40000010000 */
[----:B------:R-:W0:Y:S02]  /*5290*/  LDC R24, c[0x0][0x28c] ;  /* 0x0000a300ff187b82 */ /* 0x000e240000000800 */
[----:B0-----:R-:W-:-:S13]  /*52a0*/  ISETP.GE.AND P1, PT, R24, 0x1, PT ;  /* 0x000000011800780c */ /* 0x001fda0003f26270 */
[----:B------:R-:W-:Y:S05]  /*52b0*/  @!P1 BRA `(.L_x_34) ;  /* 0x00000000005c9947 */ /* 0x000fea0003800000 */
[----:B------:R-:W-:-:S06]  /*52c0*/  UISETP.NE.AND UP0, UPT, UR23, 0x3, UPT ;  /* 0x000000031700788c */ /* 0x000fcc000bf05270 */
[----:B------:R-:W-:-:S13]  /*52d0*/  PLOP3.LUT P1, PT, PT, PT, UP0, 0x80, 0x0 ;  /* 0x000000000000781c */ /* 0x000fda0003f2f008 */
[----:B------:R-:W-:Y:S05]  /*52e0*/  @!P1 BRA `(.L_x_35) ;  /* 0x0000000000049947 */ /* 0x000fea0003800000 */
[----:B------:R-:W-:Y:S01]  /*52f0*/  BPT.TRAP 0x1 ;  /* 0x000000040000795c */ /* 0x000fe20000300000 */
.L_x_35:
[----:B------:R-:W-:Y:S04]  /*5300*/  BSSY B0, `(.L_x_36) ;  /* 0x000000e000007945 */ /* 0x000fe80003800000 */
[----:B------:R-:W-:Y:S05]  /*5310*/  @!P0 BRA `(.L_x_37) ;  /* 0x0000000000308947 */ /* 0x000fea0003800000 */
[----:B----4-:R-:W4:Y:S01]  /*5320*/  LDL R227, [R1+0x78] ;  /* 0x0000780001e37983 */ /* 0x010f220000100800 */
[----:B------:R-:W-:-:S04]  /*5330*/  UISETP.LT.AND UP0, UPT, UR12, 0x1, UPT ;  /* 0x000000010c00788c */ /* 0x000fc8000bf01270 */
[----:B------:R-:W-:-:S04]  /*5340*/  USEL UR8, UR12, 0x1, UP0 ;  /* 0x000000010c087887 */ /* 0x000fc80008000000 */
[----:B------:R-:W-:-:S04]  /*5350*/  UIADD3 UR8, UR5, UR12, -UR8 ;  /* 0x0000000c05087290 */ /* 0x000fc8000fffe808 */
[----:B------:R-:W-:-:S04]  /*5360*/  UIMAD.WIDE.U32 UR6, UR8, 0x38e38e39, URZ ;  /* 0x38e38e39080678a5 */ /* 0x000fc8000f8e003f */
[----:B------:R-:W-:-:S04]  /*5370*/  USHF.R.U32.HI UR6, URZ, 0x2, UR7 ;  /* 0x000000023f067899 */ /* 0x000fc80008011607 */
[----:B------:R-:W-:-:S04]  /*5380*/  UIMAD UR8, UR6, -0x12, UR8 ;  /* 0xffffffee060878a4 */ /* 0x000fc8000f8e0208 */
[----:B------:R-:W-:-:S04]  /*5390*/  ULEA UR8, UR8, UR14, 0x3 ;  /* 0x0000000e08087291 */ /* 0x000fc8000f8e183f */
[----:B------:R-:W-:-:S06]  /*53a0*/  UIADD3 UR8, UR8, 0x90, URZ ;  /* 0x0000009008087890 */ /* 0x000fcc000fffe03f */
[----:B------:R-:W-:-:S05]  /*53b0*/  IMAD.U32 R24, RZ, RZ, UR8 ;  /* 0x00000008ff187e24 */ /* 0x000fca000f8e00ff */
[----:B----4-:R-:W-:-:S04]  /*53c0*/  PRMT R24, R227, 0x654, R24 ;  /* 0x00000654e3187816 */ /* 0x010fc80000000018 */
[----:B------:R0:W-:Y:S03]  /*53d0*/  SYNCS.ARRIVE.TRANS64.RED.A1T0 RZ, [R24+URZ], RZ ;  /* 0x000000ff18ff79a7 */ /* 0x0001e6000810043f */
.L_x_37:
[----:B------:R-:W-:Y:S05]  /*53e0*/  BSYNC B0 ;  /* 0x0000000000007941 */ /* 0x000fea0003800000 */
.L_x_36:
[----:B------:R-:W-:-:S06]  /*53f0*/  UISETP.GT.U32.AND UP0, UPT, UR13, 0x1, UPT ;  /* 0x000000010d00788c */ /* 0x000fcc000bf04070 */
[----:B------:R-:W-:-:S13]  /*5400*/  PLOP3.LUT P1, PT, PT, PT, UP0, 0x80, 0x0 ;  /* 0x000000000000781c */ /* 0x000fda0003f2f008 */
[----:B------:R-:W-:Y:S05]  /*5410*/  @P1 BRA `(.L_x_34) ;  /* 0x0000000000041947 */ /* 0x000fea0003800000 */
[----:B------:R-:W-:Y:S01]  /*5420*/  BPT.TRAP 0x1 ;  /* 0x000000040000795c */ /* 0x000fe20000300000 */
.L_x_34:
[----:B------:R0:W-:Y:S01]  /*5430*/  STL [R1+0x90], R2 ;  /* 0x0000900201007387 */ /* 0x0001e20000100800 */
[----:B------:R-:W1:Y:S01]  /*5440*/  LDC R29, c[0x0][0x288] ;  /* 0x0000a200ff1d7b82 */ /* 0x000e620000000800 */
[----:B------:R-:W-:Y:S02]  /*5450*/  UIADD3 UR9, UR12, UR5, URZ ;  /* 0x000000050c097290 */ /* 0x000fe4000fffe03f */
[----:B------:R-:W-:Y:S01]  /*5460*/  USHF.R.S32.HI UR10, URZ, 0x1f, UR22 ;  /* 0x0000001f3f0a7899 */ /* 0x000fe20008011416 */
[----:B------:R-:W-:Y:S01]  /*5470*/  ULDC.64 UR6, c[0x0][0x5d0] ;  /* 0x0001740000067ab9 */ /* 0x000fe20000000a00 */
[----:B------:R-:W-:Y:S01]  /*5480*/  ULDC UR11, c[0x0][0x284] ;  /* 0x0000a100000b7ab9 */ /* 0x000fe20000000800 */
[----:B0-----:R-:W2:Y:S04]  /*5490*/  LDL.LU R2, [R1+0x84] ;  /* 0x0000840001027983 */ /* 0x001ea80000300800 */
[----:B-----5:R0:W-:Y:S04]  /*54a0*/  STL [R1+0x8c], R0 ;  /* 0x00008c0001007387 */ /* 0x0201e80000100800 */
[----:B----4-:R-:W4:Y:S01]  /*54b0*/  LDL.LU R227, [R1+0x88] ;  /* 0x0000880001e37983 */ /* 0x010f220000300800 */
[----:B0-----:R-:W0:Y:S02]  /*54c0*/  S2R R0, SR_TID.X ;  /* 0x0000000000007919 */ /* 0x001e240000002100 */
[----:B0-----:R-:W-:-:S02]  /*54d0*/  SHF.R.U32.HI R24, RZ, 0x2, R0 ;  /* 0x00000002ff187819 */ /* 0x001fc40000011600 */
[----:B------:R-:W-:Y:S02]  /*54e0*/  LOP3.LUT R26, R0, 0x60, RZ, 0xc0, !PT ;  /* 0x00000060001a7812 */ /* 0x000fe400078ec0ff */
[----:B------:R-:W-:Y:S02]  /*54f0*/  SHF.R.U32.HI R27, RZ, 0x7, R0 ;  /* 0x00000007ff1b7819 */ /* 0x000fe40000011600 */
[----:B------:R-:W-:Y:S02]  /*5500*/  LOP3.LUT R25, R24, 0x7, RZ, 0xc0, !PT ;  /* 0x0000000718197812 */ /* 0x000fe400078ec0ff */
[----:B------:R-:W-:Y:S02]  /*5510*/  SHF.R.U32.HI R28, RZ, 0x1, R26 ;  /* 0x00000001ff1c7819 */ /* 0x000fe4000001161a */
[----:B------:R-:W-:Y:S02]  /*5520*/  LOP3.LUT R24, R27, 0x1, RZ, 0xc0, !PT ;  /* 0x000000011b187812 */ /* 0x000fe400078ec0ff */
[----:B------:R-:W-:Y:S01]  /*5530*/  IADD3 R27, RZ, -R28, -R25 ;  /* 0x8000001cff1b7210 */ /* 0x000fe20007ffe819 */
[----:B------:R-:W-:-:S02]  /*5540*/  IMAD.SHL.U32 R32, R0, 0x2, RZ ;  /* 0x0000000200207824 */ /* 0x000fc400078e00ff */
[C---:B------:R-:W-:Y:S02]  /*5550*/  IMAD.SHL.U32 R26, R24.reuse, 0x40, RZ ;  /* 0x00000040181a7824 */ /* 0x040fe400078e00ff */
[----:B------:R-:W-:Y:S01]  /*5560*/  IMAD R42, R24, -0x40, R27 ;  /* 0xffffffc0182a7824 */ /* 0x000fe200078e021b */
[----:B------:R-:W-:Y:S01]  /*5570*/  LOP3.LUT R24, R0, 0x3, RZ, 0xc0, !PT ;  /* 0x0000000300187812 */ /* 0x000fe200078ec0ff */
[----:B--2---:R-:W-:Y:S02]  /*5580*/  IMAD.SHL.U32 R41, R2, 0x80, RZ ;  /* 0x0000008002297824 */ /* 0x004fe400078e00ff */
[----:B------:R0:W5:Y:S04]  /*5590*/  LDL.LU R2, [R1+0x90] ;  /* 0x0000900001027983 */ /* 0x0001680000300800 */
[----:B------:R0:W5:Y:S01]  /*55a0*/  LDL.LU R0, [R1+0x8c] ;  /* 0x00008c0001007983 */ /* 0x0001620000300800 */
[----:B------:R-:W-:Y:S01]  /*55b0*/  LOP3.LUT R43, R26, 0x40, R25, 0xe2, !PT ;  /* 0x000000401a2b7812 */ /* 0x000fe200078ee219 */
[----:B----4-:R-:W-:Y:S01]  /*55c0*/  IMAD.SHL.U32 R25, R227, 0x100, RZ ;  /* 0x00000100e3197824 */ /* 0x010fe200078e00ff */
[----:B------:R-:W-:Y:S01]  /*55d0*/  UISETP.GT.U32.AND UP0, UPT, UR9, 0x11, UPT ;  /* 0x000000110900788c */ /* 0x000fe2000bf04070 */
[C---:B-1----:R-:W-:Y:S01]  /*55e0*/  ISETP.GE.AND P1, PT, R41.reuse, R29, PT ;  /* 0x0000001d2900720c */ /* 0x042fe20003f26270 */
[----:B------:R-:W-:Y:S01]  /*55f0*/  UIMAD UR5, UR10, UR6, URZ ;  /* 0x000000060a0572a4 */ /* 0x000fe2000f8e023f */
[----:B------:R-:W-:Y:S01]  /*5600*/  LOP3.LUT R32, R41, 0x6, R32, 0xf8, !PT ;  /* 0x0000000629207812 */ /* 0x000fe200078ef820 */
[----:B------:R-:W-:Y:S01]  /*5610*/  UISETP.LT.U32.AND UP0, UPT, UR12, 0x12, UP0 ;  /* 0x000000120c00788c */ /* 0x000fe20008701070 */
[----:B------:R-:W-:Y:S01]  /*5620*/  ISETP.GE.OR P1, PT, R25, UR11, P1 ;  /* 0x0000000b19007c0c */ /* 0x000fe20008f26670 */
[----:B------:R-:W-:Y:S01]  /*5630*/  UISETP.GE.U32.AND UP1, UPT, UR12, 0x12, UPT ;  /* 0x000000120c00788c */ /* 0x000fe2000bf26070 */
[----:B------:R-:W-:Y:S01]  /*5640*/  IMAD.U32 R27, RZ, RZ, UR6 ;  /* 0x00000006ff1b7e24 */ /* 0x000fe2000f8e00ff */
[----:B------:R-:W-:Y:S01]  /*5650*/  UIMAD UR8, UR22, UR7, UR5 ;  /* 0x00000007160872a4 */ /* 0x000fe2000f8e0205 */
[----:B------:R-:W-:Y:S01]  /*5660*/  SHF.R.S32.HI R33, RZ, 0x1f, R32 ;  /* 0x0000001fff217819 */ /* 0x000fe20000011420 */
[----:B------:R-:W-:-:S02]  /*5670*/  UIMAD.WIDE.U32 UR6, UR9, 0x38e38e39, URZ ;  /* 0x38e38e39090678a5 */ /* 0x000fc4000f8e003f */
[----:B------:R-:W-:Y:S02]  /*5680*/  USEL UR5, URZ, 0x1, !UP0 ;  /* 0x000000013f057887 */ /* 0x000fe4000c000000 */
[----:B------:R-:W-:Y:S01]  /*5690*/  USHF.R.U32.HI UR6, URZ, 0x2, UR7 ;  /* 0x000000023f067899 */ /* 0x000fe20008011607 */
[----:B------:R-:W-:Y:S01]  /*56a0*/  IMAD.WIDE.U32 R26, R27, UR22, R32 ;  /* 0x000000161b1a7c25 */ /* 0x000fe2000f8e0020 */
[----:B------:R-:W-:Y:S01]  /*56b0*/  ULOP3.LUT UR4, UR4, UR5, URZ, 0x3c, !UPT ;  /* 0x0000000504047292 */ /* 0x000fe2000f8e3c3f */
[----:B------:R-:W-:Y:S02]  /*56c0*/  IADD3 R42, -R25, UR11, R42 ;  /* 0x0000000b192a7c10 */ /* 0x000fe4000fffe12a */
[----:B------:R-:W-:Y:S01]  /*56d0*/  IMAD.WIDE R38, R227, 0x100, RZ ;  /* 0x00000100e3267825 */ /* 0x000fe200078e02ff */
[----:B------:R-:W-:Y:S02]  /*56e0*/  UIMAD UR5, UR6, -0x12, UR9 ;  /* 0xffffffee060578a4 */ /* 0x000fe4000f8e0209 */
[----:B------:R-:W-:Y:S01]  /*56f0*/  @UP1 ULOP3.LUT UR4, UR4, 0x1, UR6, 0x78, !UPT ;  /* 0x0000000104041892 */ /* 0x000fe2000f8e7806 */
[----:B------:R-:W-:-:S02]  /*5700*/  IMAD R24, R24, -0x2, R29 ;  /* 0xfffffffe18187824 */ /* 0x000fc400078e021d */
[----:B------:R-:W-:Y:S01]  /*5710*/  VIADD R27, R27, UR8 ;  /* 0x000000081b1b7c36 */ /* 0x000fe20008000000 */
[----:B------:R-:W-:Y:S01]  /*5720*/  LOP3.LUT R43, R38, R43, R28, 0xfe, !PT ;  /* 0x0000002b262b7212 */ /* 0x000fe200078efe1c */
[----:B------:R-:W-:Y:S02]  /*5730*/  IMAD.IADD R41, R24, 0x1, -R41 ;  /* 0x0000000118297824 */ /* 0x000fe400078e0a29 */
[----:B------:R-:W-:Y:S01]  /*5740*/  IMAD.MOV.U32 R40, RZ, RZ, -0x1 ;  /* 0xffffffffff287424 */ /* 0x000fe200078e00ff */
[----:B0-----:R-:W-:Y:S06]  /*5750*/  @P1 BRA `(.L_x_38) ;  /* 0x0000008c00fc1947 */ /* 0x001fec0003800000 */
[----:B------:R-:W0:Y:S01]  /*5760*/  LDC.64 R28, c[0x0][0x5c8] ;  /* 0x00017200ff1c7b82 */ /* 0x000e220000000a00 */
[----:B------:R-:W-:Y:S01]  /*5770*/  ULDC.64 UR6, c[0x0][0x5c0] ;  /* 0x0001700000067ab9 */ /* 0x000fe20000000a00 */
[----:B------:R-:W-:Y:S01]  /*5780*/  BSSY B0, `(.L_x_38) ;  /* 0x00008fc000007945 */ /* 0x000fe20003800000 */
[-C--:B0-----:R-:W-:Y:S01]  /*5790*/  IMAD R24, R39, R28.reuse, RZ ;  /* 0x0000001c27187224 */ /* 0x081fe200078e02ff */
[----:B------:R-:W-:Y:S01]  /*57a0*/  SHF.L.U64.HI R34, R28, 0x3, R29 ;  /* 0x000000031c227819 */ /* 0x000fe2000001021d */
[----:B------:R-:W-:-:S04]  /*57b0*/  IMAD.WIDE.U32 R26, R43, R28, R26 ;  /* 0x0000001c2b1a7225 */ /* 0x000fc800078e001a */
[----:B------:R-:W-:Y:S01]  /*57c0*/  IMAD R25, R43, R29, R24 ;  /* 0x0000001d2b197224 */ /* 0x000fe200078e0218 */
[C---:B------:R-:W-:Y:S01]  /*57d0*/  LEA R30, P2, R28.reuse, R26, 0x7 ;  /* 0x0000001a1c1e7211 */ /* 0x040fe200078438ff */
[----:B------:R-:W-:Y:S01]  /*57e0*/  IMAD.SHL.U32 R31, R28, 0x8, RZ ;  /* 0x000000081c1f7824 */ /* 0x000fe200078e00ff */
[----:B------:R-:W-:Y:S01]  /*57f0*/  IADD3 R24, P1, R26, UR6, RZ ;  /* 0x000000061a187c10 */ /* 0x000fe2000ff3e0ff */
[----:B------:R-:W-:-:S03]  /*5800*/  IMAD.IADD R27, R27, 0x1, R25 ;  /* 0x000000011b1b7824 */ /* 0x000fc600078e0219 */
[----:B------:R-:W-:Y:S02]  /*5810*/  IADD3 R26, P5, P6, R26, UR6, R31 ;  /* 0x000000061a1a7c10 */ /* 0x000fe4000febe01f */
[----:B------:R-:W-:Y:S02]  /*5820*/  LEA.HI.X R29, R28, R27, R29, 0x7, P2 ;  /* 0x0000001b1c1d7211 */ /* 0x000fe400010f3c1d */
[C---:B------:R-:W-:Y:S02]  /*5830*/  IADD3.X R25, R27.reuse, UR7, RZ, P1, !PT ;  /* 0x000000071b197c10 */ /* 0x040fe40008ffe4ff */
[----:B------:R-:W-:Y:S02]  /*5840*/  IADD3.X R27, R27, UR7, R34, P5, P6 ;  /* 0x000000071b1b7c10 */ /* 0x000fe4000afec422 */
[----:B------:R-:W-:Y:S02]  /*5850*/  FSETP.NEU.AND P5, PT, RZ, UR21, PT ;  /* 0x00000015ff007c0b */ /* 0x000fe4000bfad000 */
[----:B------:R-:W-:-:S02]  /*5860*/  IADD3 R28, P1, P2, R30, UR6, R31 ;  /* 0x000000061e1c7c10 */ /* 0x000fc4000fa3e01f */
[----:B------:R-:W-:-:S04]  /*5870*/  IADD3 R30, P3, R30, UR6, RZ ;  /* 0x000000061e1e7c10 */ /* 0x000fc8000ff7e0ff */
[C---:B------:R-:W-:Y:S02]  /*5880*/  IADD3.X R31, R29.reuse, UR7, RZ, P3, !PT ;  /* 0x000000071d1f7c10 */ /* 0x040fe40009ffe4ff */
[----:B------:R-:W-:-:S03]  /*5890*/  IADD3.X R29, R29, UR7, R34, P1, P2 ;  /* 0x000000071d1d7c10 */ /* 0x000fc60008fe4422 */
[----:B------:R-:W-:Y:S05]  /*58a0*/  @!P5 BRA `(.L_x_39) ;  /* 0x0000006c001cd947 */ /* 0x000fea0003800000 */
[----:B------:R-:W-:Y:S01]  /*58b0*/  ULDC.64 UR8, c[0x0][0x5b8] ;  /* 0x00016e0000087ab9 */ /* 0x000fe20000000a00 */
[----:B------:R-:W-:Y:S01]  /*58c0*/  ISETP.GE.AND P1, PT, R42, 0x1, PT ;  /* 0x000000012a00780c */ /* 0x000fe20003f26270 */
[----:B------:R-:W-:Y:S02]  /*58d0*/  UIMAD UR6, UR10, UR8, URZ ;  /* 0x000000080a0672a4 */ /* 0x000fe4000f8e023f */
[----:B------:R-:W-:Y:S01]  /*58e0*/  IMAD.U32 R35, RZ, RZ, UR8 ;  /* 0x00000008ff237e24 */ /* 0x000fe2000f8e00ff */
[----:B------:R-:W-:Y:S01]  /*58f0*/  BSSY B1, `(.L_x_40) ;  /* 0x0000010000017945 */ /* 0x000fe20003800000 */
[----:B------:R-:W-:Y:S01]  /*5900*/  ISETP.LT.OR P5, PT, R41, 0x1, !P1 ;  /* 0x000000012900780c */ /* 0x000fe20004fa1670 */
[----:B------:R-:W-:Y:S02]  /*5910*/  UIMAD UR6, UR22, UR9, UR6 ;  /* 0x00000009160672a4 */ /* 0x000fe4000f8e0206 */
[----:B------:R-:W-:Y:S01]  /*5920*/  IMAD.WIDE.U32 R32, R35, UR22, R32 ;  /* 0x0000001623207c25 */ /* 0x000fe2000f8e0020 */
[----:B------:R-:W-:-:S03]  /*5930*/  ULDC.64 UR8, c[0x0][0x5a8] ;  /* 0x00016a0000087ab9 */ /* 0x000fc60000000a00 */
[----:B------:R-:W-:Y:S02]  /*5940*/  IMAD.MOV.U32 R36, RZ, RZ, R32 ;  /* 0x000000ffff247224 */ /* 0x000fe400078e0020 */
[----:B------:R-:W-:Y:S01]  /*5950*/  VIADD R37, R33, UR6 ;  /* 0x0000000621257c36 */ /* 0x000fe20008000000 */
[----:B------:R-:W-:Y:S02]  /*5960*/  ULDC.64 UR6, c[0x0][0x5b0] ;  /* 0x00016c0000067ab9 */ /* 0x000fe40000000a00 */
[----:B------:R-:W-:Y:S02]  /*5970*/  IMAD R34, R39, UR6, RZ ;  /* 0x0000000627227c24 */ /* 0x000fe4000f8e02ff */
[----:B------:R-:W-:-:S04]  /*5980*/  IMAD.WIDE.U32 R32, R43, UR6, R36 ;  /* 0x000000062b207c25 */ /* 0x000fc8000f8e0024 */
[--C-:B------:R-:W-:Y:S01]  /*5990*/  IMAD R35, R43, UR7, R34.reuse ;  /* 0x000000072b237c24 */ /* 0x100fe2000f8e0222 */
[----:B------:R-:W-:Y:S02]  /*59a0*/  IADD3 R32, P2, R32, UR8, RZ ;  /* 0x0000000820207c10 */ /* 0x000fe4000ff5e0ff */
[----:B------:R-:W-:Y:S02]  /*59b0*/  PRMT R34, RZ, 0x7610, R34 ;  /* 0x00007610ff227816 */ /* 0x000fe40000000022 */
[----:B------:R-:W-:Y:S01]  /*59c0*/  IADD3.X R33, R33, UR9, R35, P2, !PT ;  /* 0x0000000921217c10 */ /* 0x000fe200097fe423 */
[----:B------:R-:W-:Y:S08]  /*59d0*/  @P5 BRA `(.L_x_41) ;  /* 0x0000000000045947 */ /* 0x000ff00003800000 */
[----:B------:R0:W5:Y:S02]  /*59e0*/  LDG.E.U8 R34, desc[UR16][R32.64] ;  /* 0x0000001020227981 */ /* 0x000164000c1e1100 */
.L_x_41:
[----:B------:R-:W-:Y:S05]  /*59f0*/  BSYNC B1 ;  /* 0x0000000000017941 */ /* 0x000fea0003800000 */
.L_x_40:
[----:B-----5:R-:W-:Y:S01]  /*5a00*/  LOP3.LUT R34, R34, 0xff, RZ, 0xc0, !PT ;  /* 0x000000ff22227812 */ /* 0x020fe200078ec0ff */
[----:B------:R-:W-:Y:S01]  /*5a10*/  BSSY B1, `(.L_x_42) ;  /* 0x000000b000017945 */ /* 0x000fe20003800000 */
[----:B------:R-:W-:Y:S02]  /*5a20*/  ISETP.LT.OR P3, PT, R41, 0x2, !P1 ;  /* 0x000000022900780c */ /* 0x000fe40004f61670 */
[----:B------:R-:W-:-:S05]  /*5a30*/  F2FP.F16.E4M3.UNPACK_B R34, R34 ;  /* 0x00000022ff22723e */ /* 0x000fca00020006ff */
[----:B------:R-:W-:-:S05]  /*5a40*/  HADD2.F32 R34, -RZ, R34.H0_H0 ;  /* 0x20000022ff227230 */ /* 0x000fca0000004100 */
[----:B------:R-:W-:Y:S01]  /*5a50*/  FMUL R35, R34, UR21 ;  /* 0x0000001522237c20 */ /* 0x000fe20008400000 */
[----:B------:R-:W-:-:S03]  /*5a60*/  PRMT R34, RZ, 0x7610, R34 ;  /* 0x00007610ff227816 */ /* 0x000fc60000000022 */
[----:B------:R-:W-:-:S05]  /*5a70*/  FFMA R35, R226, UR20, R35 ;  /* 0x00000014e2237c23 */ /* 0x000fca0008000023 */
[----:B------:R-:W-:-:S05]  /*5a80*/  F2FP.SATFINITE.E4M3.F32.PACK_AB_MERGE_C R35, RZ, R35, RZ ;  /* 0x00000023ff23723e */ /* 0x000fca00048070ff */
[----:B------:R1:W-:Y:S01]  /*5a90*/  @!P5 STG.E.U8 desc[UR16][R24.64], R35 ;  /* 0x000000231800d986 */ /* 0x0003e2000c101110 */
[----:B------:R-:W-:Y:S05]  /*5aa0*/  @P3 BRA `(.L_x_43) ;  /* 0x0000000000043947 */ /* 0x000fea0003800000 */
[----:B------:R2:W5:Y:S02]  /*5ab0*/  LDG.E.U8 R34, desc[UR16][R32.64+0x1] ;  /* 0x0000011020227981 */ /* 0x000564000c1e1100 */
.L_x_43:
[----:B------:R-:W-:Y:S05]  /*5ac0*/  BSYNC B1 ;  /* 0x0000000000017941 */ /* 0x000fea0003800000 */
.L_x_42:
[----:B-----5:R-:W-:Y:S01]  /*5ad0*/  LOP3.LUT R34, R34, 0xff, RZ, 0xc0, !PT ;  /* 0x000000ff22227812 */ /* 0x020fe200078ec0ff */
[----:B------:R-:W-:Y:S01]  /*5ae0*/  BSSY B1, `(.L_x_44) ;  /* 0x0000013000017945 */ /* 0x000fe20003800000 */
[----:B------:R-:W-:Y:S02]  /*5af0*/  IADD3 R45, P2, R43, 0x8, RZ ;  /* 0x000000082b2d7810 */ /* 0x000fe40007f5e0ff */
[----:B------:R-:W-:-:S03]  /*5b00*/  F2FP.F16.E4M3.UNPACK_B R34, R34 ;  /* 0x00000022ff22723e */ /* 0x000fc600020006ff */
[----:B-1----:R-:W-:Y:S01]  /*5b10*/  IMAD.X R35, RZ, RZ, R39, P2 ;  /* 0x000000ffff237224 */ /* 0x002fe200010e0627 */
[----:B------:R-:W-:Y:S01]  /*5b20*/  ISETP.GE.AND P2, PT, R42, 0x9, PT ;  /* 0x000000092a00780c */ /* 0x000fe20003f46270 */
[----:B------:R-:W-:Y:S02]  /*5b30*/  HADD2.F32 R34, -RZ, R34.H0_H0 ;  /* 0x20000022ff227230 */ /* 0x000fe40000004100 */
[----:B------:R-:W-:Y:S01]  /*5b40*/  IMAD R46, R35, UR6, RZ ;  /* 0x00000006232e7c24 */ /* 0x000fe2000f8e02ff */
[----:B------:R-:W-:Y:S02]  /*5b50*/  ISETP.LT.OR P5, PT, R41, 0x1, !P2 ;  /* 0x000000012900780c */ /* 0x000fe400057a1670 */
[----:B------:R-:W-:Y:S01]  /*5b60*/  FMUL R44, R34, UR21 ;  /* 0x00000015222c7c20 */ /* 0x000fe20008400000 */
[----:B------:R-:W-:-:S04]  /*5b70*/  IMAD.WIDE.U32 R34, R45, UR6, R36 ;  /* 0x000000062d227c25 */ /* 0x000fc8000f8e0024 */
[----:B------:R-:W-:Y:S01]  /*5b80*/  FFMA R44, R225, UR20, R44 ;  /* 0x00000014e12c7c23 */ /* 0x000fe2000800002c */
[----:B------:R-:W-:Y:S01]  /*5b90*/  IMAD R45, R45, UR7, R46 ;  /* 0x000000072d2d7c24 */ /* 0x000fe2000f8e022e */
[----:B------:R-:W-:-:S03]  /*5ba0*/  IADD3 R34, P6, R34, UR8, RZ ;  /* 0x0000000822227c10 */ /* 0x000fc6000ffde0ff */
[----:B------:R-:W-:Y:S02]  /*5bb0*/  F2FP.SATFINITE.E4M3.F32.PACK_AB_MERGE_C R47, RZ, R44, RZ ;  /* 0x0000002cff2f723e */ /* 0x000fe400048070ff */
[----:B------:R-:W-:Y:S02]  /*5bc0*/  IADD3.X R35, R35, UR9, R45, P6, !PT ;  /* 0x0000000923237c10 */ /* 0x000fe4000b7fe42d */
[----:B------:R-:W-:Y:S01]  /*5bd0*/  PRMT R44, RZ, 0x7610, R44 ;  /* 0x00007610ff2c7816 */ /* 0x000fe2000000002c */
[----:B------:R1:W-:Y:S01]  /*5be0*/  @!P3 STG.E.U8 desc[UR16][R24.64+0x1], R47 ;  /* 0x0000012f1800b986 */ /* 0x0003e2000c101110 */
[----:B------:R-:W-:Y:S05]  /*5bf0*/  @P5 BRA `(.L_x_45) ;  /* 0x0000000000045947 */ /* 0x000fea0003800000 */
[----:B------:R4:W5:Y:S02]  /*5c00*/  LDG.E.U8 R44, desc[UR16][R34.64] ;  /* 0x00000010222c7981 */ /* 0x000964000c1e1100 */
.L_x_45:
[----:B------:R-:W-:Y:S05]  /*5c10*/  BSYNC B1 ;  /* 0x0000000000017941 */ /* 0x000fea0003800000 */
.L_x_44:
        /* <DEDUP_REMOVED lines=12> */
.L_x_47:
[----:B------:R-:W-:Y:S05]  /*5ce0*/  BSYNC B1 ;  /* 0x0000000000017941 */ /* 0x000fea0003800000 */
.L_x_46:
[----:B-----5:R-:W-:Y:S01]  /*5cf0*/  LOP3.LUT R44, R44, 0xff, RZ, 0xc0, !PT ;  /* 0x000000ff2c2c7812 */ /* 0x020fe200078ec0ff */
[----:B------:R-:W-:Y:S01]  /*5d00*/  BSSY B1, `(.L_x_48) ;  /* 0x000000b000017945 */ /* 0x000fe20003800000 */
[----:B------:R-:W-:Y:S02]  /*5d10*/  ISETP.LT.OR P5, PT, R41, 0x9, !P1 ;  /* 0x000000092900780c */ /* 0x000fe40004fa1670 */
[----:B------:R-:W-:-:S05]  /*5d20*/  F2FP.F16.E4M3.UNPACK_B R44, R44 ;  /* 0x0000002cff2c723e */ /* 0x000fca00020006ff */
[----:B------:R-:W-:-:S05]  /*5d30*/  HADD2.F32 R44, -RZ, R44.H0_H0 ;  /* 0x2000002cff2c7230 */ /* 0x000fca0000004100 */
[----:B------:R-:W-:-:S04]  /*5d40*/  FMUL R44, R44, UR21 ;  /* 0x000000152c2c7c20 */ /* 0x000fc80008400000 */
[----:B------:R-:W-:-:S05]  /*5d50*/  FFMA R44, R223, UR20, R44 ;  /* 0x00000014df2c7c23 */ /* 0x000fca000800002c */
[----:B0-----:R-:W-:Y:S02]  /*5d60*/  F2FP.SATFINITE.E4M3.F32.PACK_AB_MERGE_C R45, RZ, R44, RZ ;  /* 0x0000002cff2d723e */ /* 0x001fe400048070ff */
[----:B------:R-:W-:-:S03]  /*5d70*/  PRMT R44, RZ, 0x7610, R44 ;  /* 0x00007610ff2c7816 */ /* 0x000fc6000000002c */
[----:B------:R0:W-:Y:S01]  /*5d80*/  @!P3 STG.E.U8 desc[UR16][R26.64+0x1], R45 ;  /* 0x0000012d1a00b986 */ /* 0x0001e2000c101110 */
[----:B------:R-:W-:Y:S05]  /*5d90*/  @P5 BRA `(.L_x_49) ;  /* 0x0000000000045947 */ /* 0x000fea0003800000 */
[----:B------:R0:W5:Y:S02]  /*5da0*/  LDG.E.U8 R44, desc[UR16][R32.64+0x8] ;  /* 0x00000810202c7981 */ /* 0x000164000c1e1100 */
.L_x_49:
[----:B------:R-:W-:Y:S05]  /*5db0*/  BSYNC B1 ;  /* 0x0000000000017941 */ /* 0x000fea0003800000 */
.L_x_48:
[----:B-----5:R-:W-:Y:S01]  /*5dc0*/  LOP3.LUT R44, R44, 0xff, RZ, 0xc0, !PT ;  /* 0x000000ff2c2c7812 */ /* 0x020fe200078ec0ff */
[----:B------:R-:W-:Y:S01]  /*5dd0*/  BSSY B1, `(.L_x_50) ;  /* 0x000000b000017945 */ /* 0x000fe20003800000 */
[----:B------:R-:W-:Y:S02]  /*5de0*/  ISETP.LT.OR P3, PT, R41, 0xa, !P1 ;  /* 0x0000000a2900780c */ /* 0x000fe40004f61670 */
[----:B------:R-:W-:-:S05]  /*5df0*/  F2FP.F16.E4M3.UNPACK_B R44, R44 ;  /* 0x0000002cff2c723e */ /* 0x000fca00020006ff */
[----:B------:R-:W-:-:S05]  /*5e00*/  HADD2.F32 R44, -RZ, R44.H0_H0 ;  /* 0x2000002cff2c7230 */ /* 0x000fca0000004100 */
[----:B0-----:R-:W-:Y:S01]  /*5e10*/  FMUL R45, R44, UR21 ;  /* 0x000000152c2d7c20 */ /* 0x001fe20008400000 */
[----:B------:R-:W-:-:S03]  /*5e20*/  PRMT R44, RZ, 0x7610, R44 ;  /* 0x00007610ff2c7816 */ /* 0x000fc6000000002c */
[----:B------:R-:W-:-:S05]  /*5e30*/  FFMA R45, R222, UR20, R45 ;  /* 0x00000014de2d7c23 */ /* 0x000fca000800002d */
[----:B------:R-:W-:-:S05]  /*5e40*/  F2FP.SATFINITE.E4M3.F32.PACK_AB_MERGE_C R45, RZ, R45, RZ ;  /* 0x0000002dff2d723e */ /* 0x000fca00048070ff */
[----:B------:R0:W-:Y:S01]  /*5e50*/  @!P5 STG.E.U8 desc[UR16][R24.64+0x8], R45 ;  /* 0x0000082d1800d986 */ /* 0x0001e2000c101110 */
[----:B------:R-:W-:Y:S05]  /*5e60*/  @P3 BRA `(.L_x_51) ;  /* 0x0000000000043947 */ /* 0x000fea0003800000 */
[----:B------:R0:W5:Y:S02]  /*5e70*/  LDG.E.U8 R44, desc[UR16][R32.64+0x9] ;  /* 0x00000910202c7981 */ /* 0x000164000c1e1100 */
.L_x_51:
[----:B------:R-:W-:Y:S05]  /*5e80*/  BSYNC B1 ;  /* 0x0000000000017941 */ /* 0x000fea0003800000 */
.L_x_50:
        /* <DEDUP_REMOVED lines=12> */
.L_x_53:
[----:B------:R-:W-:Y:S05]  /*5f50*/  BSYNC B1 ;  /* 0x0000000000017941 */ /* 0x000fea0003800000 */
.L_x_52:
        /* <DEDUP_REMOVED lines=12> */
.L_x_55:
[----:B------:R-:W-:Y:S05]  /*6020*/  BSYNC B1 ;  /* 0x0000000000017941 */ /* 0x000fea0003800000 */
.L_x_54:
        /* <DEDUP_REMOVED lines=12> */
.L_x_57:
[----:B------:R-:W-:Y:S05]  /*60f0*/  BSYNC B1 ;  /* 0x0000000000017941 */ /* 0x000fea0003800000 */
.L_x_56:
        /* <DEDUP_REMOVED lines=12> */
.L_x_59:
[----:B------:R-:W-:Y:S05]  /*61c0*/  BSYNC B1 ;  /* 0x0000000000017941 */ /* 0x000fea0003800000 */
.L_x_58:
        /* <DEDUP_REMOVED lines=12> */
.L_x_61:
[----:B------:R-:W-:Y:S05]  /*6290*/  BSYNC B1 ;  /* 0x0000000000017941 */ /* 0x000fea0003800000 */
.L_x_60:
        /* <DEDUP_REMOVED lines=12> */
.L_x_63:
[----:B------:R-:W-:Y:S05]  /*6360*/  BSYNC B1 ;  /* 0x0000000000017941 */ /* 0x000fea0003800000 */
.L_x_62:
        /* <DEDUP_REMOVED lines=12> */
.L_x_65:
[----:B------:R-:W-:Y:S05]  /*6430*/  BSYNC B1 ;  /* 0x0000000000017941 */ /* 0x000fea0003800000 */
.L_x_64:
        /* <DEDUP_REMOVED lines=12> */
.L_x_67:
[----:B------:R-:W-:Y:S05]  /*6500*/  BSYNC B1 ;  /* 0x0000000000017941 */ /* 0x000fea0003800000 */
.L_x_66:
        /* <DEDUP_REMOVED lines=12> */
.L_x_69:
[----:B------:R-:W-:Y:S05]  /*65d0*/  BSYNC B1 ;  /* 0x0000000000017941 */ /* 0x000fea0003800000 */
.L_x_68:
        /* <DEDUP_REMOVED lines=12> */
.L_x_71:
[----:B------:R-:W-:Y:S05]  /*66a0*/  BSYNC B1 ;  /* 0x0000000000017941 */ /* 0x000fea0003800000 */
.L_x_70:
        /* <DEDUP_REMOVED lines=12> */
.L_x_73:
[----:B------:R-:W-:Y:S05]  /*6770*/  BSYNC B1 ;  /* 0x0000000000017941 */ /* 0x000fea0003800000 */
.L_x_72:
        /* <DEDUP_REMOVED lines=12> */
.L_x_75:
[----:B------:R-:W-:Y:S05]  /*6840*/  BSYNC B1 ;  /* 0x0000000000017941 */ /* 0x000fea0003800000 */
.L_x_74:
        /* <DEDUP_REMOVED lines=12> */
.L_x_77:
[----:B------:R-:W-:Y:S05]  /*6910*/  BSYNC B1 ;  /* 0x0000000000017941 */ /* 0x000fea0003800000 */
.L_x_76:
        /* <DEDUP_REMOVED lines=12> */
.L_x_79:
[----:B------:R-:W-:Y:S05]  /*69e0*/  BSYNC B1 ;  /* 0x0000000000017941 */ /* 0x000fea0003800000 */
.L_x_78:
        /* <DEDUP_REMOVED lines=12> */
.L_x_81:
[----:B------:R-:W-:Y:S05]  /*6ab0*/  BSYNC B1 ;  /* 0x0000000000017941 */ /* 0x000fea0003800000 */
.L_x_80:
        /* <DEDUP_REMOVED lines=12> */
.L_x_83:
[----:B------:R-:W-:Y:S05]  /*6b80*/  BSYNC B1 ;  /* 0x0000000000017941 */ /* 0x000fea0003800000 */
.L_x_82:
        /* <DEDUP_REMOVED lines=12> */
.L_x_85:
[----:B------:R-:W-:Y:S05]  /*6c50*/  BSYNC B1 ;  /* 0x0000000000017941 */ /* 0x000fea0003800000 */
.L_x_84:
        /* <DEDUP_REMOVED lines=12> */
.L_x_87:
[----:B------:R-:W-:Y:S05]  /*6d20*/  BSYNC B1 ;  /* 0x0000000000017941 */ /* 0x000fea0003800000 */
.L_x_86:
        /* <DEDUP_REMOVED lines=12> */
.L_x_89:
[----:B------:R-:W-:Y:S05]  /*6df0*/  BSYNC B1 ;  /* 0x0000000000017941 */ /* 0x000fea0003800000 */
.L_x_88:
        /* <DEDUP_REMOVED lines=12> */
.L_x_91:
[----:B------:R-:W-:Y:S05]  /*6ec0*/  BSYNC B1 ;  /* 0x0000000000017941 */ /* 0x000fea0003800000 */
.L_x_90:
        /* <DEDUP_REMOVED lines=12> */
.L_x_93:
[----:B------:R-:W-:Y:S05]  /*6f90*/  BSYNC B1 ;  /* 0x0000000000017941 */ /* 0x000fea0003800000 */
.L_x_92:
        /* <DEDUP_REMOVED lines=12> */
.L_x_95:
[----:B------:R-:W-:Y:S05]  /*7060*/  BSYNC B1 ;  /* 0x0000000000017941 */ /* 0x000fea0003800000 */
.L_x_94:
        /* <DEDUP_REMOVED lines=12> */
.L_x_97:
[----:B------:R-:W-:Y:S05]  /*7130*/  BSYNC B1 ;  /* 0x0000000000017941 */ /* 0x000fea0003800000 */
.L_x_96:
        /* <DEDUP_REMOVED lines=12> */
.L_x_99:
[----:B------:R-:W-:Y:S05]  /*7200*/  BSYNC B1 ;  /* 0x0000000000017941 */ /* 0x000fea0003800000 */
.L_x_98:
        /* <DEDUP_REMOVED lines=12> */
.L_x_101:
[----:B------:R-:W-:Y:S05]  /*72d0*/  BSYNC B1 ;  /* 0x0000000000017941 */ /* 0x000fea0003800000 */
.L_x_100:
        /* <DEDUP_REMOVED lines=12> */
.L_x_103:
[----:B------:R-:W-:Y:S05]  /*73a0*/  BSYNC B1 ;  /* 0x0000000000017941 */ /* 0x000fea0003800000 */
.L_x_102:
        /* <DEDUP_REMOVED lines=12> */
.L_x_105:
[----:B------:R-:W-:Y:S05]  /*7470*/  BSYNC B1 ;  /* 0x0000000000017941 */ /* 0x000fea0003800000 */
.L_x_104:
        /* <DEDUP_REMOVED lines=12> */
.L_x_107:
[----:B------:R-:W-:Y:S05]  /*7540*/  BSYNC B1 ;  /* 0x0000000000017941 */ /* 0x000fea0003800000 */
.L_x_106:
        /* <DEDUP_REMOVED lines=12> */
.L_x_109:
[----:B------:R-:W-:Y:S05]  /*7610*/  BSYNC B1 ;  /* 0x0000000000017941 */ /* 0x000fea0003800000 */
.L_x_108:
        /* <DEDUP_REMOVED lines=12> */
.L_x_111:
[----:B------:R-:W-:Y:S05]  /*76e0*/  BSYNC B1 ;  /* 0x0000000000017941 */ /* 0x000fea0003800000 */
.L_x_110:
        /* <DEDUP_REMOVED lines=12> */
.L_x_113:
[----:B------:R-:W-:Y:S05]  /*77b0*/  BSYNC B1 ;  /* 0x0000000000017941 */ /* 0x000fea0003800000 */
.L_x_112:
        /* <DEDUP_REMOVED lines=12> */
.L_x_115:
[----:B------:R-:W-:Y:S05]  /*7880*/  BSYNC B1 ;  /* 0x0000000000017941 */ /* 0x000fea0003800000 */
.L_x_114:
        /* <DEDUP_REMOVED lines=12> */
.L_x_117:
[----:B------:R-:W-:Y:S05]  /*7950*/  BSYNC B1 ;  /* 0x0000000000017941 */ /* 0x000fea0003800000 */
.L_x_116:
        /* <DEDUP_REMOVED lines=12> */
.L_x_119:
[----:B------:R-:W-:Y:S05]  /*7a20*/  BSYNC B1 ;  /* 0x0000000000017941 */ /* 0x000fea0003800000 */
.L_x_118:
        /* <DEDUP_REMOVED lines=12> */
.L_x_121:
[----:B------:R-:W-:Y:S05]  /*7af0*/  BSYNC B1 ;  /* 0x0000000000017941 */ /* 0x000fea0003800000 */
.L_x_120:
        /* <DEDUP_REMOVED lines=12> */
.L_x_123:
[----:B------:R-:W-:Y:S05]  /*7bc0*/  BSYNC B1 ;  /* 0x0000000000017941 */ /* 0x000fea0003800000 */
.L_x_122:
        /* <DEDUP_REMOVED lines=12> */
.L_x_125:
[----:B------:R-:W-:Y:S05]  /*7c90*/  BSYNC B1 ;  /* 0x0000000000017941 */ /* 0x000fea0003800000 */
.L_x_124:
        /* <DEDUP_REMOVED lines=12> */
.L_x_127:
[----:B------:R-:W-:Y:S05]  /*7d60*/  BSYNC B1 ;  /* 0x0000000000017941 */ /* 0x000fea0003800000 */
.L_x_126:
        /* <DEDUP_REMOVED lines=12> */
.L_x_129:
[----:B------:R-:W-:Y:S05]  /*7e30*/  BSYNC B1 ;  /* 0x0000000000017941 */ /* 0x000fea0003800000 */
.L_x_128:
        /* <DEDUP_REMOVED lines=12> */
.L_x_131:
[----:B------:R-:W-:Y:S05]  /*7f00*/  BSYNC B1 ;  /* 0x0000000000017941 */ /* 0x000fea0003800000 */
.L_x_130:
        /* <DEDUP_REMOVED lines=12> */
.L_x_133:
[----:B------:R-:W-:Y:S05]  /*7fd0*/  BSYNC B1 ;  /* 0x0000000000017941 */ /* 0x000fea0003800000 */
.L_x_132:
        /* <DEDUP_REMOVED lines=12> */
.L_x_135:
[----:B------:R-:W-:Y:S05]  /*80a0*/  BSYNC B1 ;  /* 0x0000000000017941 */ /* 0x000fea0003800000 */
.L_x_134:
        /* <DEDUP_REMOVED lines=12> */
.L_x_137:
[----:B------:R-:W-:Y:S05]  /*8170*/  BSYNC B1 ;  /* 0x0000000000017941 */ /* 0x000fea0003800000 */
.L_x_136:
        /* <DEDUP_REMOVED lines=12> */
.L_x_139:
[----:B------:R-:W-:Y:S05]  /*8240*/  BSYNC B1 ;  /* 0x0000000000017941 */ /* 0x000fea0003800000 */
.L_x_138:
        /* <DEDUP_REMOVED lines=12> */
.L_x_141:
[----:B------:R-:W-:Y:S05]  /*8310*/  BSYNC B1 ;  /* 0x0000000000017941 */ /* 0x000fea0003800000 */
.L_x_140:
        /* <DEDUP_REMOVED lines=12> */
.L_x_143:
[----:B------:R-:W-:Y:S05]  /*83e0*/  BSYNC B1 ;  /* 0x0000000000017941 */ /* 0x000fea0003800000 */
.L_x_142:
        /* <DEDUP_REMOVED lines=12> */
.L_x_145:
[----:B------:R-:W-:Y:S05]  /*84b0*/  BSYNC B1 ;  /* 0x0000000000017941 */ /* 0x000fea0003800000 */
.L_x_144:
        /* <DEDUP_REMOVED lines=12> */
.L_x_147:
[----:B------:R-:W-:Y:S05]  /*8580*/  BSYNC B1 ;  /* 0x0000000000017941 */ /* 0x000fea0003800000 */
.L_x_146:
        /* <DEDUP_REMOVED lines=12> */
.L_x_149:
[----:B------:R-:W-:Y:S05]  /*8650*/  BSYNC B1 ;  /* 0x0000000000017941 */ /* 0x000fea0003800000 */
.L_x_148:
        /* <DEDUP_REMOVED lines=12> */
.L_x_151:
[----:B------:R-:W-:Y:S05]  /*8720*/  BSYNC B1 ;  /* 0x0000000000017941 */ /* 0x000fea0003800000 */
.L_x_150:
        /* <DEDUP_REMOVED lines=12> */
.L_x_153:
[----:B------:R-:W-:Y:S05]  /*87f0*/  BSYNC B1 ;  /* 0x0000000000017941 */ /* 0x000fea0003800000 */
.L_x_152:
        /* <DEDUP_REMOVED lines=12> */
.L_x_155:
[----:B------:R-:W-:Y:S05]  /*88c0*/  BSYNC B1 ;  /* 0x0000000000017941 */ /* 0x000fea0003800000 */
.L_x_154:
        /* <DEDUP_REMOVED lines=12> */
.L_x_157:
[----:B------:R-:W-:Y:S05]  /*8990*/  BSYNC B1 ;  /* 0x0000000000017941 */ /* 0x000fea0003800000 */
.L_x_156:
        /* <DEDUP_REMOVED lines=12> */
.L_x_159:
[----:B------:R-:W-:Y:S05]  /*8a60*/  BSYNC B1 ;  /* 0x0000000000017941 */ /* 0x000fea0003800000 */
.L_x_158:
        /* <DEDUP_REMOVED lines=12> */
.L_x_161:
[----:B------:R-:W-:Y:S05]  /*8b30*/  BSYNC B1 ;  /* 0x0000000000017941 */ /* 0x000fea0003800000 */
.L_x_160:
        /* <DEDUP_REMOVED lines=12> */
.L_x_163:
[----:B------:R-:W-:Y:S05]  /*8c00*/  BSYNC B1 ;  /* 0x0000000000017941 */ /* 0x000fea0003800000 */
.L_x_162:
[----:B-----5:R-:W-:Y:S01]  /*8c10*/  LOP3.LUT R44, R44, 0xff, RZ, 0xc0, !PT ;  /* 0x000000ff2c2c7812 */ /* 0x020fe200078ec0ff */
[----:B------:R-:W-:Y:S01]  /*8c20*/  BSSY B1, `(.L_x_164) ;  /* 0x000000b000017945 */ /* 0x000fe20003800000 */
[----:B------:R-:W-:Y:S02]  /*8c30*/  ISETP.LT.OR P3, PT, R41, 0x79, !P2 ;  /* 0x000000792900780c */ /* 0x000fe40005761670 */
[----:B------:R-:W-:Y:S02]  /*8c40*/  F2FP.F16.E4M3.UNPACK_B R44, R44 ;  /* 0x0000002cff2c723e */ /* 0x000fe400020006ff */
[----:B0-2---:R-:W-:-:S03]  /*8c50*/  PRMT R32, RZ, 0x7610, R32 ;  /* 0x00007610ff207816 */ /* 0x005fc60000000020 */
[----:B------:R-:W-:-:S05]  /*8c60*/  HADD2.F32 R44, -RZ, R44.H0_H0 ;  /* 0x2000002cff2c7230 */ /* 0x000fca0000004100 */
[----:B------:R-:W-:-:S04]  /*8c70*/  FMUL R44, R44, UR21 ;  /* 0x000000152c2c7c20 */ /* 0x000fc80008400000 */
[----:B------:R-:W-:-:S05]  /*8c80*/  FFMA R44, R165, UR20, R44 ;  /* 0x00000014a52c7c23 */ /* 0x000fca000800002c */
[----:B------:R-:W-:-:S05]  /*8c90*/  F2FP.SATFINITE.E4M3.F32.PACK_AB_MERGE_C R33, RZ, R44, RZ ;  /* 0x0000002cff21723e */ /* 0x000fca00048070ff */
[----:B------:R0:W-:Y:S01]  /*8ca0*/  @!P1 STG.E.U8 desc[UR16][R24.64+0x79], R33 ;  /* 0x0000792118009986 */ /* 0x0001e2000c101110 */
[----:B------:R-:W-:Y:S05]  /*8cb0*/  @P3 BRA `(.L_x_165) ;  /* 0x0000000000043947 */ /* 0x000fea0003800000 */
[----:B------:R2:W5:Y:S02]  /*8cc0*/  LDG.E.U8 R32, desc[UR16][R34.64+0x78] ;  /* 0x0000781022207981 */ /* 0x000564000c1e1100 */
.L_x_165:
[----:B------:R-:W-:Y:S05]  /*8cd0*/  BSYNC B1 ;  /* 0x0000000000017941 */ /* 0x000fea0003800000 */
.L_x_164:
[----:B-----5:R-:W-:Y:S01]  /*8ce0*/  LOP3.LUT R32, R32, 0xff, RZ, 0xc0, !PT ;  /* 0x000000ff20207812 */ /* 0x020fe200078ec0ff */
[----:B------:R-:W-:Y:S01]  /*8cf0*/  BSSY B1, `(.L_x_166) ;  /* 0x000000b000017945 */ /* 0x000fe20003800000 */
[----:B------:R-:W-:Y:S02]  /*8d00*/  ISETP.LT.OR P2, PT, R41, 0x7a, !P2 ;  /* 0x0000007a2900780c */ /* 0x000fe40005741670 */
[----:B------:R-:W-:Y:S02]  /*8d10*/  F2FP.F16.E4M3.UNPACK_B R32, R32 ;  /* 0x00000020ff20723e */ /* 0x000fe400020006ff */
[----:B01----:R-:W-:-:S03]  /*8d20*/  PRMT R24, RZ, 0x7610, R24 ;  /* 0x00007610ff187816 */ /* 0x003fc60000000018 */
[----:B------:R-:W-:-:S05]  /*8d30*/  HADD2.F32 R32, -RZ, R32.H0_H0 ;  /* 0x20000020ff207230 */ /* 0x000fca0000004100 */
[----:B------:R-:W-:-:S04]  /*8d40*/  FMUL R25, R32, UR21 ;  /* 0x0000001520197c20 */ /* 0x000fc80008400000 */
[----:B------:R-:W-:-:S05]  /*8d50*/  FFMA R25, R164, UR20, R25 ;  /* 0x00000014a4197c23 */ /* 0x000fca0008000019 */
[----:B------:R-:W-:-:S05]  /*8d60*/  F2FP.SATFINITE.E4M3.F32.PACK_AB_MERGE_C R25, RZ, R25, RZ ;  /* 0x00000019ff19723e */ /* 0x000fca00048070ff */
[----:B------:R0:W-:Y:S01]  /*8d70*/  @!P3 STG.E.U8 desc[UR16][R26.64+0x78], R25 ;  /* 0x000078191a00b986 */ /* 0x0001e2000c101110 */
[----:B------:R-:W-:Y:S05]  /*8d80*/  @P2 BRA `(.L_x_167) ;  /* 0x0000000000042947 */ /* 0x000fea0003800000 */
[----:B------:R1:W5:Y:S02]  /*8d90*/  LDG.E.U8 R24, desc[UR16][R34.64+0x79] ;  /* 0x0000791022187981 */ /* 0x000364000c1e1100 */
.L_x_167:
[----:B------:R-:W-:Y:S05]  /*8da0*/  BSYNC B1 ;  /* 0x0000000000017941 */ /* 0x000fea0003800000 */
.L_x_166:
[----:B-----5:R-:W-:Y:S01]  /*8db0*/  LOP3.LUT R24, R24, 0xff, RZ, 0xc0, !PT ;  /* 0x000000ff18187812 */ /* 0x020fe200078ec0ff */
[----:B------:R-:W-:Y:S01]  /*8dc0*/  BSSY B1, `(.L_x_168) ;  /* 0x0000013000017945 */ /* 0x000fe20003800000 */
[----:B------:R-:W-:Y:S02]  /*8dd0*/  IADD3 R33, P1, R43, 0x80, RZ ;  /* 0x000000802b217810 */ /* 0x000fe40007f3e0ff */
[----:B------:R-:W-:-:S03]  /*8de0*/  F2FP.F16.E4M3.UNPACK_B R24, R24 ;  /* 0x00000018ff18723e */ /* 0x000fc600020006ff */
[----:B0-----:R-:W-:Y:S01]  /*8df0*/  IMAD.X R25, RZ, RZ, R39, P1 ;  /* 0x000000ffff197224 */ /* 0x001fe200008e0627 */
[----:B------:R-:W-:Y:S01]  /*8e00*/  ISETP.GE.AND P1, PT, R42, 0x81, PT ;  /* 0x000000812a00780c */ /* 0x000fe20003f26270 */
[----:B------:R-:W-:Y:S02]  /*8e10*/  HADD2.F32 R24, -RZ, R24.H0_H0 ;  /* 0x20000018ff187230 */ /* 0x000fe40000004100 */
[----:B-12-4-:R-:W-:Y:S01]  /*8e20*/  IMAD R34, R25, UR6, RZ ;  /* 0x0000000619227c24 */ /* 0x016fe2000f8e02ff */
        /* <DEDUP_REMOVED lines=12> */
.L_x_169:
[----:B------:R-:W-:Y:S05]  /*8ef0*/  BSYNC B1 ;  /* 0x0000000000017941 */ /* 0x000fea0003800000 */
.L_x_168:
[----:B-----5:R-:W-:Y:S01]  /*8f00*/  LOP3.LUT R32, R32, 0xff, RZ, 0xc0, !PT ;  /* 0x000000ff20207812 */ /* 0x020fe200078ec0ff */
[----:B------:R-:W-:Y:S01]  /*8f10*/  BSSY B1, `(.L_x_170) ;  /* 0x000000b000017945 */ /* 0x000fe20003800000 */
[----:B------:R-:W-:Y:S02]  /*8f20*/  ISETP.LT.OR P3, PT, R41, 0x2, !P1 ;  /* 0x000000022900780c */ /* 0x000fe40004f61670 */
[----:B------:R-:W-:Y:S02]  /*8f30*/  F2FP.F16.E4M3.UNPACK_B R32, R32 ;  /* 0x00000020ff20723e */ /* 0x000fe400020006ff */
[----:B0-----:R-:W-:-:S03]  /*8f40*/  PRMT R26, RZ, 0x7610, R26 ;  /* 0x00007610ff1a7816 */ /* 0x001fc6000000001a */
[----:B------:R-:W-:-:S05]  /*8f50*/  HADD2.F32 R32, -RZ, R32.H0_H0 ;  /* 0x20000020ff207230 */ /* 0x000fca0000004100 */
[----:B------:R-:W-:-:S04]  /*8f60*/  FMUL R27, R32, UR21 ;  /* 0x00000015201b7c20 */ /* 0x000fc80008400000 */
[----:B------:R-:W-:-:S05]  /*8f70*/  FFMA R27, R162, UR20, R27 ;  /* 0x00000014a21b7c23 */ /* 0x000fca000800001b */
[----:B------:R-:W-:-:S05]  /*8f80*/  F2FP.SATFINITE.E4M3.F32.PACK_AB_MERGE_C R27, RZ, R27, RZ ;  /* 0x0000001bff1b723e */ /* 0x000fca00048070ff */
[----:B------:R0:W-:Y:S01]  /*8f90*/  @!P5 STG.E.U8 desc[UR16][R30.64], R27 ;  /* 0x0000001b1e00d986 */ /* 0x0001e2000c101110 */
[----:B------:R-:W-:Y:S05]  /*8fa0*/  @P3 BRA `(.L_x_171) ;  /* 0x0000000000043947 */ /* 0x000fea0003800000 */
[----:B------:R2:W5:Y:S02]  /*8fb0*/  LDG.E.U8 R26, desc[UR16][R24.64+0x1] ;  /* 0x00000110181a7981 */ /* 0x000564000c1e1100 */
.L_x_171:
[----:B------:R-:W-:Y:S05]  /*8fc0*/  BSYNC B1 ;  /* 0x0000000000017941 */ /* 0x000fea0003800000 */
.L_x_170:
[----:B-----5:R-:W-:Y:S01]  /*8fd0*/  LOP3.LUT R26, R26, 0xff, RZ, 0xc0, !PT ;  /* 0x000000ff1a1a7812 */ /* 0x020fe200078ec0ff */
[----:B------:R-:W-:Y:S01]  /*8fe0*/  BSSY B1, `(.L_x_172) ;  /* 0x0000013000017945 */ /* 0x000fe20003800000 */
[----:B------:R-:W-:Y:S02]  /*8ff0*/  IADD3 R43, P2, R43, 0x88, RZ ;  /* 0x000000882b2b7810 */ /* 0x000fe40007f5e0ff */
[----:B------:R-:W-:Y:S02]  /*9000*/  F2FP.F16.E4M3.UNPACK_B R26, R26 ;  /* 0x0000001aff1a723e */ /* 0x000fe400020006ff */
[----:B------:R-:W-:Y:S01]  /*9010*/  PRMT R32, RZ, 0x7610, R32 ;  /* 0x00007610ff207816 */ /* 0x000fe20000000020 */
[----:B------:R-:W-:Y:S01]  /*9020*/  IMAD.X R38, RZ, RZ, R39, P2 ;  /* 0x000000ffff267224 */ /* 0x000fe200010e0627 */
[----:B------:R-:W-:Y:S01]  /*9030*/  ISETP.GE.AND P2, PT, R42, 0x89, PT ;  /* 0x000000892a00780c */ /* 0x000fe20003f46270 */
[----:B------:R-:W-:Y:S02]  /*9040*/  HADD2.F32 R26, -RZ, R26.H0_H0 ;  /* 0x2000001aff1a7230 */ /* 0x000fe40000004100 */
[----:B------:R-:W-:Y:S01]  /*9050*/  IMAD R38, R38, UR6, RZ ;  /* 0x0000000626267c24 */ /* 0x000fe2000f8e02ff */
[----:B------:R-:W-:Y:S01]  /*9060*/  ISETP.LT.OR P5, PT, R41, 0x1, !P2 ;  /* 0x000000012900780c */ /* 0x000fe200057a1670 */
[----:B------:R-:W-:-:S04]  /*9070*/  IMAD.WIDE.U32 R36, R43, UR6, R36 ;  /* 0x000000062b247c25 */ /* 0x000fc8000f8e0024 */
[----:B------:R-:W-:Y:S01]  /*9080*/  FMUL R26, R26, UR21 ;  /* 0x000000151a1a7c20 */ /* 0x000fe20008400000 */
[----:B------:R-:W-:-:S03]  /*9090*/  IMAD R43, R43, UR7, R38 ;  /* 0x000000072b2b7c24 */ /* 0x000fc6000f8e0226 */
[----:B------:R-:W-:Y:S01]  /*90a0*/  FFMA R161, R161, UR20, R26 ;  /* 0x00000014a1a17c23 */ /* 0x000fe2000800001a */
[----:B------:R-:W-:-:S04]  /*90b0*/  IADD3 R26, P6, R36, UR8, RZ ;  /* 0x00000008241a7c10 */ /* 0x000fc8000ffde0ff */
[----:B------:R-:W-:Y:S02]  /*90c0*/  F2FP.SATFINITE.E4M3.F32.PACK_AB_MERGE_C R161, RZ, R161, RZ ;  /* 0x000000a1ffa1723e */ /* 0x000fe400048070ff */
[----:B0-----:R-:W-:-:S03]  /*90d0*/  IADD3.X R27, R37, UR9, R43, P6, !PT ;  /* 0x00000009251b7c10 */ /* 0x001fc6000b7fe42b */
[----:B------:R0:W-:Y:S01]  /*90e0*/  @!P3 STG.E.U8 desc[UR16][R30.64+0x1], R161 ;  /* 0x000001a11e00b986 */ /* 0x0001e2000c101110 */
[----:B------:R-:W-:Y:S05]  /*90f0*/  @P5 BRA `(.L_x_173) ;  /* 0x0000000000045947 */ /* 0x000fea0003800000 */
[----:B------:R4:W5:Y:S02]  /*9100*/  LDG.E.U8 R32, desc[UR16][R26.64] ;  /* 0x000000101a207981 */ /* 0x000964000c1e1100 */
.L_x_173:
[----:B------:R-:W-:Y:S05]  /*9110*/  BSYNC B1 ;  /* 0x0000000000017941 */ /* 0x000fea0003800000 */
.L_x_172:
        /* <DEDUP_REMOVED lines=12> */
.L_x_175:
[----:B------:R-:W-:Y:S05]  /*91e0*/  BSYNC B1 ;  /* 0x0000000000017941 */ /* 0x000fea0003800000 */
.L_x_174:
        /* <DEDUP_REMOVED lines=12> */
.L_x_177:
[----:B------:R-:W-:Y:S05]  /*92b0*/  BSYNC B1 ;  /* 0x0000000000017941 */ /* 0x000fea0003800000 */
.L_x_176:
        /* <DEDUP_REMOVED lines=12> */
.L_x_179:
[----:B------:R-:W-:Y:S05]  /*9380*/  BSYNC B1 ;  /* 0x0000000000017941 */ /* 0x000fea0003800000 */
.L_x_178:
        /* <DEDUP_REMOVED lines=12> */
.L_x_181:
[----:B------:R-:W-:Y:S05]  /*9450*/  BSYNC B1 ;  /* 0x0000000000017941 */ /* 0x000fea0003800000 */
.L_x_180:
        /* <DEDUP_REMOVED lines=12> */
.L_x_183:
[----:B------:R-:W-:Y:S05]  /*9520*/  BSYNC B1 ;  /* 0x0000000000017941 */ /* 0x000fea0003800000 */
.L_x_182:
        /* <DEDUP_REMOVED lines=12> */
.L_x_185:
[----:B------:R-:W-:Y:S05]  /*95f0*/  BSYNC B1 ;  /* 0x0000000000017941 */ /* 0x000fea0003800000 */
.L_x_184:
        /* <DEDUP_REMOVED lines=12> */
.L_x_187:
[----:B------:R-:W-:Y:S05]  /*96c0*/  BSYNC B1 ;  /* 0x0000000000017941 */ /* 0x000fea0003800000 */
.L_x_186:
        /* <DEDUP_REMOVED lines=12> */
.L_x_189:
[----:B------:R-:W-:Y:S05]  /*9790*/  BSYNC B1 ;  /* 0x0000000000017941 */ /* 0x000fea0003800000 */
.L_x_188:
        /* <DEDUP_REMOVED lines=12> */
.L_x_191:
[----:B------:R-:W-:Y:S05]  /*9860*/  BSYNC B1 ;  /* 0x0000000000017941 */ /* 0x000fea0003800000 */
.L_x_190:
[----:B-----5:R-:W-:Y:S01]  /*9870*/  LOP3.LUT R32, R32, 0xff, RZ, 0xc0, !PT ;  /* 0x000000ff20207812 */ /* 0x020fe200078ec0ff */
[----:B------:R-:W-:Y:S01]  /*9880*/  BSSY B1, `(.L_x_192) ;  /* 0x000000b000017945 */ /* 0x000fe20003800000 */
[----:B------:R-:W-:Y:S02]  /*9890*/  ISETP.LT.OR P5, PT, R41, 0x19, !P1 ;  /* 0x000000192900780c */ /* 0x000fe40004fa1670 */
[----:B------:R-:W-:-:S05]  /*98a0*/  F2FP.F16.E4M3.UNPACK_B R32, R32 ;  /* 0x00000020ff20723e */ /* 0x000fca00020006ff */
[----:B------:R-:W-:-:S05]  /*98b0*/  HADD2.F32 R32, -RZ, R32.H0_H0 ;  /* 0x20000020ff207230 */ /* 0x000fca0000004100 */
[----:B------:R-:W-:-:S04]  /*98c0*/  FMUL R32, R32, UR21 ;  /* 0x0000001520207c20 */ /* 0x000fc80008400000 */
[----:B------:R-:W-:Y:S01]  /*98d0*/  FFMA R32, R23, UR20, R32 ;  /* 0x0000001417207c23 */ /* 0x000fe20008000020 */
[----:B------:R-:W-:-:S04]  /*98e0*/  PRMT R23, RZ, 0x7610, R23 ;  /* 0x00007610ff177816 */ /* 0x000fc80000000017 */
[----:B0-----:R-:W-:-:S05]  /*98f0*/  F2FP.SATFINITE.E4M3.F32.PACK_AB_MERGE_C R33, RZ, R32, RZ ;  /* 0x00000020ff21723e */ /* 0x001fca00048070ff */
[----:B------:R0:W-:Y:S01]  /*9900*/  @!P3 STG.E.U8 desc[UR16][R28.64+0x11], R33 ;  /* 0x000011211c00b986 */ /* 0x0001e2000c101110 */
[----:B------:R-:W-:Y:S05]  /*9910*/  @P5 BRA `(.L_x_193) ;  /* 0x0000000000045947 */ /* 0x000fea0003800000 */
[----:B------:R0:W5:Y:S02]  /*9920*/  LDG.E.U8 R23, desc[UR16][R24.64+0x18] ;  /* 0x0000181018177981 */ /* 0x000164000c1e1100 */
.L_x_193:
[----:B------:R-:W-:Y:S05]  /*9930*/  BSYNC B1 ;  /* 0x0000000000017941 */ /* 0x000fea0003800000 */
.L_x_192:
        /* <DEDUP_REMOVED lines=8> */
[----:B------:R-:W-:-:S05]  /*99c0*/  F2FP.SATFINITE.E4M3.F32.PACK_AB_MERGE_C R23, RZ, R23, RZ ;  /* 0x00000017ff17723e */ /* 0x000fca00048070ff */
[----:B------:R0:W-:Y:S01]  /*99d0*/  @!P5 STG.E.U8 desc[UR16][R30.64+0x18], R23 ;  /* 0x000018171e00d986 */ /* 0x0001e2000c101110 */
[----:B------:R-:W-:Y:S05]  /*99e0*/  @P3 BRA `(.L_x_195) ;  /* 0x0000000000043947 */ /* 0x000fea0003800000 */
[----:B------:R0:W5:Y:S02]  /*99f0*/  LDG.E.U8 R22, desc[UR16][R24.64+0x19] ;  /* 0x0000191018167981 */ /* 0x000164000c1e1100 */
.L_x_195:
[----:B------:R-:W-:Y:S05]  /*9a00*/  BSYNC B1 ;  /* 0x0000000000017941 */ /* 0x000fea0003800000 */
.L_x_194:
        /* <DEDUP_REMOVED lines=12> */
.L_x_197:
[----:B------:R-:W-:Y:S05]  /*9ad0*/  BSYNC B1 ;  /* 0x0000000000017941 */ /* 0x000fea0003800000 */
.L_x_196:
        /* <DEDUP_REMOVED lines=12> */
.L_x_199:
[----:B------:R-:W-:Y:S05]  /*9ba0*/  BSYNC B1 ;  /* 0x0000000000017941 */ /* 0x000fea0003800000 */
.L_x_198:
        /* <DEDUP_REMOVED lines=12> */
.L_x_201:
[----:B------:R-:W-:Y:S05]  /*9c70*/  BSYNC B1 ;  /* 0x0000000000017941 */ /* 0x000fea0003800000 */
.L_x_200:
        /* <DEDUP_REMOVED lines=12> */
.L_x_203:
[----:B------:R-:W-:Y:S05]  /*9d40*/  BSYNC B1 ;  /* 0x0000000000017941 */ /* 0x000fea0003800000 */
.L_x_202:
        /* <DEDUP_REMOVED lines=12> */
.L_x_205:
[----:B------:R-:W-:Y:S05]  /*9e10*/  BSYNC B1 ;  /* 0x0000000000017941 */ /* 0x000fea0003800000 */
.L_x_204:
        /* <DEDUP_REMOVED lines=12> */
.L_x_207:
[----:B------:R-:W-:Y:S05]  /*9ee0*/  BSYNC B1 ;  /* 0x0000000000017941 */ /* 0x000fea0003800000 */
.L_x_206:
        /* <DEDUP_REMOVED lines=12> */
.L_x_209:
[----:B------:R-:W-:Y:S05]  /*9fb0*/  BSYNC B1 ;  /* 0x0000000000017941 */ /* 0x000fea0003800000 */
.L_x_208:
        /* <DEDUP_REMOVED lines=12> */
.L_x_211:
[----:B------:R-:W-:Y:S05]  /*a080*/  BSYNC B1 ;  /* 0x0000000000017941 */ /* 0x000fea0003800000 */
.L_x_210:
        /* <DEDUP_REMOVED lines=12> */
.L_x_213:
[----:B------:R-:W-:Y:S05]  /*a150*/  BSYNC B1 ;  /* 0x0000000000017941 */ /* 0x000fea0003800000 */
.L_x_212:
        /* <DEDUP_REMOVED lines=12> */
.L_x_215:
[----:B------:R-:W-:Y:S05]  /*a220*/  BSYNC B1 ;  /* 0x0000000000017941 */ /* 0x000fea0003800000 */
.L_x_214:
        /* <DEDUP_REMOVED lines=12> */
.L_x_217:
[----:B------:R-:W-:Y:S05]  /*a2f0*/  BSYNC B1 ;  /* 0x0000000000017941 */ /* 0x000fea0003800000 */
.L_x_216:
        /* <DEDUP_REMOVED lines=12> */
.L_x_219:
[----:B------:R-:W-:Y:S05]  /*a3c0*/  BSYNC B1 ;  /* 0x0000000000017941 */ /* 0x000fea0003800000 */
.L_x_218:
        /* <DEDUP_REMOVED lines=12> */
.L_x_221:
[----:B------:R-:W-:Y:S05]  /*a490*/  BSYNC B1 ;  /* 0x0000000000017941 */ /* 0x000fea0003800000 */
.L_x_220:
        /* <DEDUP_REMOVED lines=12> */
.L_x_223:
[----:B------:R-:W-:Y:S05]  /*a560*/  BSYNC B1 ;  /* 0x0000000000017941 */ /* 0x000fea0003800000 */
.L_x_222:
        /* <DEDUP_REMOVED lines=12> */
.L_x_225:
[----:B------:R-:W-:Y:S05]  /*a630*/  BSYNC B1 ;  /* 0x0000000000017941 */ /* 0x000fea0003800000 */
.L_x_224:
        /* <DEDUP_REMOVED lines=12> */
.L_x_227:
[----:B------:R-:W-:Y:S05]  /*a700*/  BSYNC B1 ;  /* 0x0000000000017941 */ /* 0x000fea0003800000 */
.L_x_226:
        /* <DEDUP_REMOVED lines=12> */
.L_x_229:
[----:B------:R-:W-:Y:S05]  /*a7d0*/  BSYNC B1 ;  /* 0x0000000000017941 */ /* 0x000fea0003800000 */
.L_x_228:
        /* <DEDUP_REMOVED lines=12> */
.L_x_231:
[----:B------:R-:W-:Y:S05]  /*a8a0*/  BSYNC B1 ;  /* 0x0000000000017941 */ /* 0x000fea0003800000 */
.L_x_230:
        /* <DEDUP_REMOVED lines=12> */
.L_x_233:
[----:B------:R-:W-:Y:S05]  /*a970*/  BSYNC B1 ;  /* 0x0000000000017941 */ /* 0x000fea0003800000 */
.L_x_232:
        /* <DEDUP_REMOVED lines=12> */
.L_x_235:
[----:B------:R-:W-:Y:S05]  /*aa40*/  BSYNC B1 ;  /* 0x0000000000017941 */ /* 0x000fea0003800000 */
.L_x_234:
[----:B-----5:R-:W-:Y:S01]  /*aa50*/  LOP3.LUT R2, R2, 0xff, RZ, 0xc0, !PT ;  /* 0x000000ff02027812 */ /* 0x020fe200078ec0ff */
[----:B------:R-:W-:Y:S01]  /*aa60*/  BSSY B1, `(.L_x_236) ;  /* 0x000000b000017945 */ /* 0x000fe20003800000 */
[----:B------:R-:W-:Y:S02]  /*aa70*/  ISETP.LT.OR P5, PT, R41, 0x41, !P2 ;  /* 0x000000412900780c */ /* 0x000fe400057a1670 */
[----:B------:R-:W-:-:S05]  /*aa80*/  F2FP.F16.E4M3.UNPACK_B R2, R2 ;  /* 0x00000002ff02723e */ /* 0x000fca00020006ff */
[----:B------:R-:W-:-:S05]  /*aa90*/  HADD2.F32 R2, -RZ, R2.H0_H0 ;  /* 0x20000002ff027230 */ /* 0x000fca0000004100 */
[----:B0-----:R-:W-:-:S04]  /*aaa0*/  FMUL R3, R2, UR21 ;  /* 0x0000001502037c20 */ /* 0x001fc80008400000 */
[----:B------:R-:W-:Y:S01]  /*aab0*/  FFMA R3, R0, UR20, R3 ;  /* 0x0000001400037c23 */ /* 0x000fe20008000003 */
[----:B------:R-:W-:-:S04]  /*aac0*/  PRMT R0, RZ, 0x7610, R0 ;  /* 0x00007610ff007816 */ /* 0x000fc80000000000 */
[----:B------:R-:W-:-:S05]  /*aad0*/  F2FP.SATFINITE.E4M3.F32.PACK_AB_MERGE_C R3, RZ, R3, RZ ;  /* 0x00000003ff03723e */ /* 0x000fca00048070ff */
[----:B------:R0:W-:Y:S01]  /*aae0*/  @!P3 STG.E.U8 desc[UR16][R30.64+0x41], R3 ;  /* 0x000041031e00b986 */ /* 0x0001e2000c101110 */
[----:B------:R-:W-:Y:S05]  /*aaf0*/  @P5 BRA `(.L_x_237) ;  /* 0x0000000000045947 */ /* 0x000fea0003800000 */
[----:B------:R0:W5:Y:S02]  /*ab00*/  LDG.E.U8 R0, desc[UR16][R26.64+0x40] ;  /* 0x000040101a007981 */ /* 0x000164000c1e1100 */
.L_x_237:
[----:B------:R-:W-:Y:S05]  /*ab10*/  BSYNC B1 ;  /* 0x0000000000017941 */ /* 0x000fea0003800000 */
.L_x_236:
[----:B------:R-:W2:Y:S01]  /*ab20*/  LDL.LU R2, [R1] ;  /* 0x0000000001027983 */ /* 0x000ea20000300800 */
[----:B-----5:R-:W-:Y:S01]  /*ab30*/  LOP3.LUT R0, R0, 0xff, RZ, 0xc0, !PT ;  /* 0x000000ff00007812 */ /* 0x020fe200078ec0ff */
[----:B------:R-:W-:Y:S01]  /*ab40*/  BSSY B1, `(.L_x_238) ;  /* 0x000000b000017945 */ /* 0x000fe20003800000 */
[----:B------:R-:W-:Y:S02]  /*ab50*/  ISETP.LT.OR P3, PT, R41, 0x42, !P2 ;  /* 0x000000422900780c */ /* 0x000fe40005761670 */
[----:B------:R-:W-:-:S05]  /*ab60*/  F2FP.F16.E4M3.UNPACK_B R0, R0 ;  /* 0x00000000ff00723e */ /* 0x000fca00020006ff */
[----:B------:R-:W-:-:S05]  /*ab70*/  HADD2.F32 R0, -RZ, R0.H0_H0 ;  /* 0x20000000ff007230 */ /* 0x000fca0000004100 */
[----:B------:R-:W-:-:S04]  /*ab80*/  FMUL R0, R0, UR21 ;  /* 0x0000001500007c20 */ /* 0x000fc80008400000 */
[----:B--2---:R-:W-:-:S05]  /*ab90*/  FFMA R0, R2, UR20, R0 ;  /* 0x0000001402007c23 */ /* 0x004fca0008000000 */
[----:B0-----:R-:W-:Y:S02]  /*aba0*/  F2FP.SATFINITE.E4M3.F32.PACK_AB_MERGE_C R3, RZ, R0, RZ ;  /* 0x00000000ff03723e */ /* 0x001fe400048070ff */
[----:B------:R-:W-:-:S03]  /*abb0*/  PRMT R0, RZ, 0x7610, R0 ;  /* 0x00007610ff007816 */ /* 0x000fc60000000000 */
[----:B------:R0:W-:Y:S01]  /*abc0*/  @!P5 STG.E.U8 desc[UR16][R28.64+0x40], R3 ;  /* 0x000040031c00d986 */ /* 0x0001e2000c101110 */
[----:B------:R-:W-:Y:S05]  /*abd0*/  @P3 BRA `(.L_x_239) ;  /* 0x0000000000043947 */ /* 0x000fea0003800000 */
[----:B------:R2:W5:Y:S02]  /*abe0*/  LDG.E.U8 R0, desc[UR16][R26.64+0x41] ;  /* 0x000041101a007981 */ /* 0x000564000c1e1100 */
.L_x_239:
[----:B------:R-:W-:Y:S05]  /*abf0*/  BSYNC B1 ;  /* 0x0000000000017941 */ /* 0x000fea0003800000 */
.L_x_238:
[----:B------:R-:W3:Y:S01]  /*ac00*/  LDL.LU R2, [R1+0x4] ;  /* 0x0000040001027983 */ /* 0x000ee20000300800 */
[----:B-----5:R-:W-:Y:S01]  /*ac10*/  LOP3.LUT R0, R0, 0xff, RZ, 0xc0, !PT ;  /* 0x000000ff00007812 */ /* 0x020fe200078ec0ff */
[----:B------:R-:W-:Y:S01]  /*ac20*/  BSSY B1, `(.L_x_240) ;  /* 0x000000b000017945 */ /* 0x000fe20003800000 */
[----:B------:R-:W-:Y:S02]  /*ac30*/  ISETP.LT.OR P5, PT, R41, 0x49, !P1 ;  /* 0x000000492900780c */ /* 0x000fe40004fa1670 */
[----:B------:R-:W-:-:S05]  /*ac40*/  F2FP.F16.E4M3.UNPACK_B R0, R0 ;  /* 0x00000000ff00723e */ /* 0x000fca00020006ff */
[----:B------:R-:W-:-:S05]  /*ac50*/  HADD2.F32 R0, -RZ, R0.H0_H0 ;  /* 0x20000000ff007230 */ /* 0x000fca0000004100 */
[----:B------:R-:W-:-:S04]  /*ac60*/  FMUL R0, R0, UR21 ;  /* 0x0000001500007c20 */ /* 0x000fc80008400000 */
[----:B---3--:R-:W-:-:S05]  /*ac70*/  FFMA R0, R2, UR20, R0 ;  /* 0x0000001402007c23 */ /* 0x008fca0008000000 */
[----:B0-----:R-:W-:Y:S02]  /*ac80*/  F2FP.SATFINITE.E4M3.F32.PACK_AB_MERGE_C R3, RZ, R0, RZ ;  /* 0x00000000ff03723e */ /* 0x001fe400048070ff */
[----:B------:R-:W-:-:S03]  /*ac90*/  PRMT R0, RZ, 0x7610, R0 ;  /* 0x00007610ff007816 */ /* 0x000fc60000000000 */
[----:B------:R0:W-:Y:S01]  /*aca0*/  @!P3 STG.E.U8 desc[UR16][R28.64+0x41], R3 ;  /* 0x000041031c00b986 */ /* 0x0001e2000c101110 */
[----:B------:R-:W-:Y:S05]  /*acb0*/  @P5 BRA `(.L_x_241) ;  /* 0x0000000000045947 */ /* 0x000fea0003800000 */
[----:B------:R3:W5:Y:S02]  /*acc0*/  LDG.E.U8 R0, desc[UR16][R24.64+0x48] ;  /* 0x0000481018007981 */ /* 0x000764000c1e1100 */
.L_x_241:
[----:B------:R-:W-:Y:S05]  /*acd0*/  BSYNC B1 ;  /* 0x0000000000017941 */ /* 0x000fea0003800000 */
.L_x_240:
[----:B------:R-:W2:Y:S01]  /*ace0*/  LDL.LU R2, [R1+0x8] ;  /* 0x0000080001027983 */ /* 0x000ea20000300800 */
        /* <DEDUP_REMOVED lines=12> */
.L_x_243:
[----:B------:R-:W-:Y:S05]  /*adb0*/  BSYNC B1 ;  /* 0x0000000000017941 */ /* 0x000fea0003800000 */
.L_x_242:
        /* <DEDUP_REMOVED lines=13> */
.L_x_245:
[----:B------:R-:W-:Y:S05]  /*ae90*/  BSYNC B1 ;  /* 0x0000000000017941 */ /* 0x000fea0003800000 */
.L_x_244:
        /* <DEDUP_REMOVED lines=13> */
.L_x_247:
[----:B------:R-:W-:Y:S05]  /*af70*/  BSYNC B1 ;  /* 0x0000000000017941 */ /* 0x000fea0003800000 */
.L_x_246:
        /* <DEDUP_REMOVED lines=13> */
.L_x_249:
[----:B------:R-:W-:Y:S05]  /*b050*/  BSYNC B1 ;  /* 0x0000000000017941 */ /* 0x000fea0003800000 */
.L_x_248:
        /* <DEDUP_REMOVED lines=13> */
.L_x_251:
[----:B------:R-:W-:Y:S05]  /*b130*/  BSYNC B1 ;  /* 0x0000000000017941 */ /* 0x000fea0003800000 */
.L_x_250:
        /* <DEDUP_REMOVED lines=13> */
.L_x_253:
[----:B------:R-:W-:Y:S05]  /*b210*/  BSYNC B1 ;  /* 0x0000000000017941 */ /* 0x000fea0003800000 */
.L_x_252:
        /* <DEDUP_REMOVED lines=13> */
.L_x_255:
[----:B------:R-:W-:Y:S05]  /*b2f0*/  BSYNC B1 ;  /* 0x0000000000017941 */ /* 0x000fea0003800000 */
.L_x_254:
        /* <DEDUP_REMOVED lines=13> */
.L_x_257:
[----:B------:R-:W-:Y:S05]  /*b3d0*/  BSYNC B1 ;  /* 0x0000000000017941 */ /* 0x000fea0003800000 */
.L_x_256:
        /* <DEDUP_REMOVED lines=13> */
.L_x_259:
[----:B------:R-:W-:Y:S05]  /*b4b0*/  BSYNC B1 ;  /* 0x0000000000017941 */ /* 0x000fea0003800000 */
.L_x_258:
        /* <DEDUP_REMOVED lines=13> */
.L_x_261:
[----:B------:R-:W-:Y:S05]  /*b590*/  BSYNC B1 ;  /* 0x0000000000017941 */ /* 0x000fea0003800000 */
.L_x_260:
        /* <DEDUP_REMOVED lines=13> */
.L_x_263:
[----:B------:R-:W-:Y:S05]  /*b670*/  BSYNC B1 ;  /* 0x0000000000017941 */ /* 0x000fea0003800000 */
.L_x_262:
        /* <DEDUP_REMOVED lines=13> */
.L_x_265:
[----:B------:R-:W-:Y:S05]  /*b750*/  BSYNC B1 ;  /* 0x0000000000017941 */ /* 0x000fea0003800000 */
.L_x_264:
        /* <DEDUP_REMOVED lines=13> */
.L_x_267:
[----:B------:R-:W-:Y:S05]  /*b830*/  BSYNC B1 ;  /* 0x0000000000017941 */ /* 0x000fea0003800000 */
.L_x_266:
        /* <DEDUP_REMOVED lines=13> */
.L_x_269:
[----:B------:R-:W-:Y:S05]  /*b910*/  BSYNC B1 ;  /* 0x0000000000017941 */ /* 0x000fea0003800000 */
.L_x_268:
        /* <DEDUP_REMOVED lines=13> */
.L_x_271:
[----:B------:R-:W-:Y:S05]  /*b9f0*/  BSYNC B1 ;  /* 0x0000000000017941 */ /* 0x000fea0003800000 */
.L_x_270:
        /* <DEDUP_REMOVED lines=13> */
.L_x_273:
[----:B------:R-:W-:Y:S05]  /*bad0*/  BSYNC B1 ;  /* 0x0000000000017941 */ /* 0x000fea0003800000 */
.L_x_272:
        /* <DEDUP_REMOVED lines=13> */
.L_x_275:
[----:B------:R-:W-:Y:S05]  /*bbb0*/  BSYNC B1 ;  /* 0x0000000000017941 */ /* 0x000fea0003800000 */
.L_x_274:
        /* <DEDUP_REMOVED lines=13> */
.L_x_277:
[----:B------:R-:W-:Y:S05]  /*bc90*/  BSYNC B1 ;  /* 0x0000000000017941 */ /* 0x000fea0003800000 */
.L_x_276:
        /* <DEDUP_REMOVED lines=13> */
.L_x_279:
[----:B------:R-:W-:Y:S05]  /*bd70*/  BSYNC B1 ;  /* 0x0000000000017941 */ /* 0x000fea0003800000 */
.L_x_278:
        /* <DEDUP_REMOVED lines=13> */
.L_x_281:
[----:B------:R-:W-:Y:S05]  /*be50*/  BSYNC B1 ;  /* 0x0000000000017941 */ /* 0x000fea0003800000 */
.L_x_280:
        /* <DEDUP_REMOVED lines=13> */
.L_x_283:
[----:B------:R-:W-:Y:S05]  /*bf30*/  BSYNC B1 ;  /* 0x0000000000017941 */ /* 0x000fea0003800000 */
.L_x_282:
        /* <DEDUP_REMOVED lines=13> */
.L_x_285:
[----:B------:R-:W-:Y:S05]  /*c010*/  BSYNC B1 ;  /* 0x0000000000017941 */ /* 0x000fea0003800000 */
.L_x_284:
        /* <DEDUP_REMOVED lines=13> */
.L_x_287:
[----:B------:R-:W-:Y:S05]  /*c0f0*/  BSYNC B1 ;  /* 0x0000000000017941 */ /* 0x000fea0003800000 */
.L_x_286:
        /* <DEDUP_REMOVED lines=13> */
.L_x_289:
[----:B------:R-:W-:Y:S05]  /*c1d0*/  BSYNC B1 ;  /* 0x0000000000017941 */ /* 0x000fea0003800000 */
.L_x_288:
        /* <DEDUP_REMOVED lines=13> */
.L_x_291:
[----:B------:R-:W-:Y:S05]  /*c2b0*/  BSYNC B1 ;  /* 0x0000000000017941 */ /* 0x000fea0003800000 */
.L_x_290:
        /* <DEDUP_REMOVED lines=13> */
.L_x_293:
[----:B------:R-:W-:Y:S05]  /*c390*/  BSYNC B1 ;  /* 0x0000000000017941 */ /* 0x000fea0003800000 */
.L_x_292:
        /* <DEDUP_REMOVED lines=13> */
.L_x_295:
[----:B------:R-:W-:Y:S05]  /*c470*/  BSYNC B1 ;  /* 0x0000000000017941 */ /* 0x000fea0003800000 */
.L_x_294:
[----:B------:R-:W-:Y:S05]  /*c480*/  @P2 BRA `(.L_x_296) ;  /* 0x0000002000ac2947 */ /* 0x000fea0003800000 */
[----:B------:R-:W2:Y:S01]  /*c490*/  LDL.LU R2, [R1+0x74] ;  /* 0x0000740001027983 */ /* 0x000ea20000300800 */
[----:B-----5:R-:W-:-:S04]  /*c4a0*/  LOP3.LUT R0, R0, 0xff, RZ, 0xc0, !PT ;  /* 0x000000ff00007812 */ /* 0x020fc800078ec0ff */
[----:B------:R-:W-:-:S05]  /*c4b0*/  F2FP.F16.E4M3.UNPACK_B R0, R0 ;  /* 0x00000000ff00723e */ /* 0x000fca00020006ff */
[----:B------:R-:W-:-:S05]  /*c4c0*/  HADD2.F32 R0, -RZ, R0.H0_H0 ;  /* 0x20000000ff007230 */ /* 0x000fca0000004100 */
[----:B------:R-:W-:-:S04]  /*c4d0*/  FMUL R0, R0, UR21 ;  /* 0x0000001500007c20 */ /* 0x000fc80008400000 */
[----:B--2---:R-:W-:-:S05]  /*c4e0*/  FFMA R0, R2, UR20, R0 ;  /* 0x0000001402007c23 */ /* 0x004fca0008000000 */
[----:B0-----:R-:W-:-:S05]  /*c4f0*/  F2FP.SATFINITE.E4M3.F32.PACK_AB_MERGE_C R3, RZ, R0, RZ ;  /* 0x00000000ff03723e */ /* 0x001fca00048070ff */
[----:B------:R0:W-:Y:S01]  /*c500*/  STG.E.U8 desc[UR16][R28.64+0x79], R3 ;  /* 0x000079031c007986 */ /* 0x0001e2000c101110 */
[----:B------:R-:W-:Y:S05]  /*c510*/  BRA `(.L_x_296) ;  /* 0x0000002000887947 */ /* 0x000fea0003800000 */
.L_x_39:
[C---:B------:R-:W-:Y:S01]  /*c520*/  ISETP.GE.AND P5, PT, R42.reuse, 0x1, PT ;  /* 0x000000012a00780c */ /* 0x040fe20003fa6270 */
[----:B------:R-:W-:Y:S01]  /*c530*/  FMUL R225, R225, UR20 ;  /* 0x00000014e1e17c20 */ /* 0x000fe20008400000 */
[----:B------:R-:W2:Y:S01]  /*c540*/  LDL.LU R227, [R1+0x14] ;  /* 0x0000140001e37983 */ /* 0x000ea20000300800 */
[----:B------:R-:W-:Y:S02]  /*c550*/  ISETP.GE.AND P2, PT, R42, 0x9, PT ;  /* 0x000000092a00780c */ /* 0x000fe40003f46270 */
[C---:B------:R-:W-:Y:S02]  /*c560*/  ISETP.LT.OR P1, PT, R41.reuse, 0x2, !P5 ;  /* 0x000000022900780c */ /* 0x040fe40006f21670 */
[----:B------:R-:W-:Y:S02]  /*c570*/  F2FP.SATFINITE.E4M3.F32.PACK_AB_MERGE_C R225, RZ, R225, RZ ;  /* 0x000000e1ffe1723e */ /* 0x000fe400048070ff */
[C---:B------:R-:W-:Y:S01]  /*c580*/  ISETP.LT.OR P3, PT, R41.reuse, 0x1, !P5 ;  /* 0x000000012900780c */ /* 0x040fe20006f61670 */
[----:B------:R-:W-:Y:S01]  /*c590*/  FMUL R226, R226, UR20 ;  /* 0x00000014e2e27c20 */ /* 0x000fe20008400000 */
[----:B------:R-:W-:Y:S01]  /*c5a0*/  ISETP.LT.OR P6, PT, R41, 0x1, !P2 ;  /* 0x000000012900780c */ /* 0x000fe200057c1670 */
[----:B------:R-:W-:Y:S01]  /*c5b0*/  FMUL R223, R223, UR20 ;  /* 0x00000014dfdf7c20 */ /* 0x000fe20008400000 */
[----:B------:R-:W-:-:S05]  /*c5c0*/  FMUL R224, R224, UR20 ;  /* 0x00000014e0e07c20 */ /* 0x000fca0008400000 */
[----:B------:R-:W-:Y:S01]  /*c5d0*/  @!P1 STG.E.U8 desc[UR16][R24.64+0x1], R225 ;  /* 0x000001e118009986 */ /* 0x000fe2000c101110 */
[C---:B------:R-:W-:Y:S02]  /*c5e0*/  ISETP.LT.OR P1, PT, R41.reuse, 0x2, !P2 ;  /* 0x000000022900780c */ /* 0x040fe40005721670 */
[----:B------:R-:W-:Y:S02]  /*c5f0*/  F2FP.SATFINITE.E4M3.F32.PACK_AB_MERGE_C R33, RZ, R226, RZ ;  /* 0x000000e2ff21723e */ /* 0x000fe400048070ff */
[----:B------:R-:W-:Y:S02]  /*c600*/  F2FP.SATFINITE.E4M3.F32.PACK_AB_MERGE_C R223, RZ, R223, RZ ;  /* 0x000000dfffdf723e */ /* 0x000fe400048070ff */
[----:B------:R-:W-:Y:S01]  /*c610*/  F2FP.SATFINITE.E4M3.F32.PACK_AB_MERGE_C R35, RZ, R224, RZ ;  /* 0x000000e0ff23723e */ /* 0x000fe200048070ff */
[----:B------:R0:W-:Y:S01]  /*c620*/  @!P3 STG.E.U8 desc[UR16][R24.64], R33 ;  /* 0x000000211800b986 */ /* 0x0001e2000c101110 */
[----:B------:R-:W-:Y:S01]  /*c630*/  ISETP.LT.OR P3, PT, R41, 0x9, !P5 ;  /* 0x000000092900780c */ /* 0x000fe20006f61670 */
[----:B------:R-:W-:-:S02]  /*c640*/  FMUL R222, R222, UR20 ;  /* 0x00000014dede7c20 */ /* 0x000fc40008400000 */
[----:B------:R1:W-:Y:S01]  /*c650*/  @!P6 STG.E.U8 desc[UR16][R26.64], R35 ;  /* 0x000000231a00e986 */ /* 0x0003e2000c101110 */
[----:B------:R-:W-:-:S03]  /*c660*/  ISETP.LT.OR P6, PT, R41, 0x9, !P2 ;  /* 0x000000092900780c */ /* 0x000fc600057c1670 */
[----:B------:R-:W-:Y:S01]  /*c670*/  @!P1 STG.E.U8 desc[UR16][R26.64+0x1], R223 ;  /* 0x000001df1a009986 */ /* 0x000fe2000c101110 */
[----:B------:R-:W-:Y:S01]  /*c680*/  ISETP.LT.OR P1, PT, R41, 0xa, !P5 ;  /* 0x0000000a2900780c */ /* 0x000fe20006f21670 */
[----:B------:R-:W-:Y:S01]  /*c690*/  FMUL R221, R221, UR20 ;  /* 0x00000014dddd7c20 */ /* 0x000fe20008400000 */
[----:B------:R-:W-:Y:S01]  /*c6a0*/  FMUL R220, R220, UR20 ;  /* 0x00000014dcdc7c20 */ /* 0x000fe20008400000 */
[----:B------:R-:W-:Y:S01]  /*c6b0*/  F2FP.SATFINITE.E4M3.F32.PACK_AB_MERGE_C R37, RZ, R222, RZ ;  /* 0x000000deff25723e */ /* 0x000fe200048070ff */
[----:B------:R-:W-:Y:S01]  /*c6c0*/  FMUL R219, R219, UR20 ;  /* 0x00000014dbdb7c20 */ /* 0x000fe20008400000 */
[----:B------:R-:W-:Y:S01]  /*c6d0*/  FMUL R218, R218, UR20 ;  /* 0x00000014dada7c20 */ /* 0x000fe20008400000 */
[----:B------:R-:W-:Y:S01]  /*c6e0*/  F2FP.SATFINITE.E4M3.F32.PACK_AB_MERGE_C R221, RZ, R221, RZ ;  /* 0x000000ddffdd723e */ /* 0x000fe200048070ff */
[----:B------:R-:W-:Y:S01]  /*c6f0*/  FMUL R217, R217, UR20 ;  /* 0x00000014d9d97c20 */ /* 0x000fe20008400000 */
[----:B0-----:R-:W-:Y:S01]  /*c700*/  F2FP.SATFINITE.E4M3.F32.PACK_AB_MERGE_C R33, RZ, R220, RZ ;  /* 0x000000dcff21723e */ /* 0x001fe200048070ff */
[----:B------:R-:W-:Y:S01]  /*c710*/  @!P3 STG.E.U8 desc[UR16][R24.64+0x8], R37 ;  /* 0x000008251800b986 */ /* 0x000fe2000c101110 */
[----:B------:R-:W-:-:S03]  /*c720*/  ISETP.LT.OR P3, PT, R41, 0xa, !P2 ;  /* 0x0000000a2900780c */ /* 0x000fc60005761670 */
[----:B------:R-:W-:Y:S01]  /*c730*/  @!P1 STG.E.U8 desc[UR16][R24.64+0x9], R221 ;  /* 0x000009dd18009986 */ /* 0x000fe2000c101110 */
[----:B------:R-:W-:-:S03]  /*c740*/  ISETP.LT.OR P1, PT, R41, 0x11, !P5 ;  /* 0x000000112900780c */ /* 0x000fc60006f21670 */
[----:B------:R0:W-:Y:S01]  /*c750*/  @!P6 STG.E.U8 desc[UR16][R26.64+0x8], R33 ;  /* 0x000008211a00e986 */ /* 0x0001e2000c101110 */
[----:B------:R-:W-:Y:S02]  /*c760*/  ISETP.LT.OR P6, PT, R41, 0x12, !P5 ;  /* 0x000000122900780c */ /* 0x000fe40006fc1670 */
[----:B------:R-:W-:Y:S01]  /*c770*/  F2FP.SATFINITE.E4M3.F32.PACK_AB_MERGE_C R219, RZ, R219, RZ ;  /* 0x000000dbffdb723e */ /* 0x000fe200048070ff */
[----:B------:R-:W-:Y:S01]  /*c780*/  FMUL R215, R215, UR20 ;  /* 0x00000014d7d77c20 */ /* 0x000fe20008400000 */
[----:B-1----:R-:W-:Y:S01]  /*c790*/  F2FP.SATFINITE.E4M3.F32.PACK_AB_MERGE_C R35, RZ, R218, RZ ;  /* 0x000000daff23723e */ /* 0x002fe200048070ff */
[----:B------:R-:W-:Y:S01]  /*c7a0*/  FMUL R216, R216, UR20 ;  /* 0x00000014d8d87c20 */ /* 0x000fe20008400000 */
[----:B------:R-:W-:Y:S01]  /*c7b0*/  F2FP.SATFINITE.E4M3.F32.PACK_AB_MERGE_C R217, RZ, R217, RZ ;  /* 0x000000d9ffd9723e */ /* 0x000fe200048070ff */
[----:B------:R-:W-:Y:S01]  /*c7c0*/  @!P3 STG.E.U8 desc[UR16][R26.64+0x9], R219 ;  /* 0x000009db1a00b986 */ /* 0x000fe2000c101110 */
[----:B------:R-:W-:-:S03]  /*c7d0*/  ISETP.LT.OR P3, PT, R41, 0x12, !P2 ;  /* 0x000000122900780c */ /* 0x000fc60005761670 */
[----:B------:R1:W-:Y:S01]  /*c7e0*/  @!P1 STG.E.U8 desc[UR16][R24.64+0x10], R35 ;  /* 0x0000102318009986 */ /* 0x0003e2000c101110 */
[----:B------:R-:W-:-:S03]  /*c7f0*/  ISETP.LT.OR P1, PT, R41, 0x11, !P2 ;  /* 0x000000112900780c */ /* 0x000fc60005721670 */
[----:B------:R-:W-:Y:S01]  /*c800*/  @!P6 STG.E.U8 desc[UR16][R24.64+0x11], R217 ;  /* 0x000011d91800e986 */ /* 0x000fe2000c101110 */
[----:B------:R-:W-:Y:S01]  /*c810*/  ISETP.LT.OR P6, PT, R41, 0x19, !P5 ;  /* 0x000000192900780c */ /* 0x000fe20006fc1670 */
[----:B------:R-:W-:Y:S01]  /*c820*/  FMUL R214, R214, UR20 ;  /* 0x00000014d6d67c20 */ /* 0x000fe20008400000 */
[----:B------:R-:W-:Y:S01]  /*c830*/  F2FP.SATFINITE.E4M3.F32.PACK_AB_MERGE_C R215, RZ, R215, RZ ;  /* 0x000000d7ffd7723e */ /* 0x000fe200048070ff */
[----:B------:R-:W-:Y:S01]  /*c840*/  FMUL R213, R213, UR20 ;  /* 0x00000014d5d57c20 */ /* 0x000fe20008400000 */
[----:B0-----:R-:W-:Y:S01]  /*c850*/  F2FP.SATFINITE.E4M3.F32.PACK_AB_MERGE_C R33, RZ, R216, RZ ;  /* 0x000000d8ff21723e */ /* 0x001fe200048070ff */
[----:B------:R-:W-:Y:S01]  /*c860*/  FMUL R212, R212, UR20 ;  /* 0x00000014d4d47c20 */ /* 0x000fe20008400000 */
[----:B------:R-:W-:Y:S01]  /*c870*/  F2FP.SATFINITE.E4M3.F32.PACK_AB_MERGE_C R37, RZ, R214, RZ ;  /* 0x000000d6ff25723e */ /* 0x000fe200048070ff */
[----:B------:R-:W-:Y:S01]  /*c880*/  @!P3 STG.E.U8 desc[UR16][R26.64+0x11], R215 ;  /* 0x000011d71a00b986 */ /* 0x000fe2000c101110 */
[----:B------:R-:W-:-:S03]  /*c890*/  ISETP.LT.OR P3, PT, R41, 0x1a, !P5 ;  /* 0x0000001a2900780c */ /* 0x000fc60006f61670 */
[----:B------:R0:W-:Y:S01]  /*c8a0*/  @!P1 STG.E.U8 desc[UR16][R26.64+0x10], R33 ;  /* 0x000010211a009986 */ /* 0x0001e2000c101110 */
[----:B------:R-:W-:-:S03]  /*c8b0*/  ISETP.LT.OR P1, PT, R41, 0x19, !P2 ;  /* 0x000000192900780c */ /* 0x000fc60005721670 */
[----:B------:R4:W-:Y:S01]  /*c8c0*/  @!P6 STG.E.U8 desc[UR16][R24.64+0x18], R37 ;  /* 0x000018251800e986 */ /* 0x0009e2000c101110 */
[----:B------:R-:W-:Y:S01]  /*c8d0*/  ISETP.LT.OR P6, PT, R41, 0x1a, !P2 ;  /* 0x0000001a2900780c */ /* 0x000fe200057c1670 */
[----:B------:R-:W-:Y:S01]  /*c8e0*/  FMUL R211, R211, UR20 ;  /* 0x00000014d3d37c20 */ /* 0x000fe20008400000 */
        /* <DEDUP_REMOVED lines=16> */
[----:B----4-:R-:W-:Y:S01]  /*c9f0*/  F2FP.SATFINITE.E4M3.F32.PACK_AB_MERGE_C R37, RZ, R208, RZ ;  /* 0x000000d0ff25723e */ /* 0x010fe200048070ff */
        /* <DEDUP_REMOVED lines=42> */
[----:B------:R-:W-:Y:S02]  /*cca0*/  FMUL R196, R196, UR20 ;  /* 0x00000014c4c47c20 */ /* 0x000fe40008400000 */
[----:B------:R-:W3:Y:S01]  /*ccb0*/  LDL.LU R225, [R1+0x10] ;  /* 0x0000100001e17983 */ /* 0x000ee20000300800 */
[----:B------:R-:W-:-:S03]  /*ccc0*/  F2FP.SATFINITE.E4M3.F32.PACK_AB_MERGE_C R197, RZ, R197, RZ ;  /* 0x000000c5ffc5723e */ /* 0x000fc600048070ff */
[----:B------:R-:W2:Y:S01]  /*ccd0*/  LDL.LU R226, [R1+0xc] ;  /* 0x00000c0001e27983 */ /* 0x000ea20000300800 */
[----:B0-----:R-:W-:-:S03]  /*cce0*/  F2FP.SATFINITE.E4M3.F32.PACK_AB_MERGE_C R33, RZ, R198, RZ ;  /* 0x000000c6ff21723e */ /* 0x001fc600048070ff */
[----:B------:R-:W3:Y:S01]  /*ccf0*/  LDL.LU R224, [R1+0x8] ;  /* 0x0000080001e07983 */ /* 0x000ee20000300800 */
[----:B----4-:R-:W-:-:S03]  /*cd00*/  F2FP.SATFINITE.E4M3.F32.PACK_AB_MERGE_C R37, RZ, R196, RZ ;  /* 0x000000c4ff25723e */ /* 0x010fc600048070ff */
[----:B------:R-:W4:Y:S04]  /*cd10*/  LDL.LU R223, [R1] ;  /* 0x0000000001df7983 */ /* 0x000f280000300800 */
[----:B------:R-:W2:Y:S04]  /*cd20*/  LDL.LU R222, [R1+0x18] ;  /* 0x0000180001de7983 */ /* 0x000ea80000300800 */
[----:B------:R-:W2:Y:S01]  /*cd30*/  LDL.LU R220, [R1+0x4] ;  /* 0x0000040001dc7983 */ /* 0x000ea20000300800 */
[----:B------:R-:W-:Y:S01]  /*cd40*/  FMUL R195, R195, UR20 ;  /* 0x00000014c3c37c20 */ /* 0x000fe20008400000 */
[----:B------:R-:W-:Y:S01]  /*cd50*/  FMUL R194, R194, UR20 ;  /* 0x00000014c2c27c20 */ /* 0x000fe20008400000 */
[----:B------:R-:W-:Y:S01]  /*cd60*/  FMUL R193, R193, UR20 ;  /* 0x00000014c1c17c20 */ /* 0x000fe20008400000 */
[----:B------:R-:W-:Y:S01]  /*cd70*/  @!P3 STG.E.U8 desc[UR16][R24.64+0x39], R197 ;  /* 0x000039c51800b986 */ /* 0x000fe2000c101110 */
[----:B------:R-:W-:Y:S01]  /*cd80*/  ISETP.LT.OR P3, PT, R41, 0x3a, !P2 ;  /* 0x0000003a2900780c */ /* 0x000fe20005761670 */
[----:B------:R-:W-:Y:S01]  /*cd90*/  FMUL R191, R191, UR20 ;  /* 0x00000014bfbf7c20 */ /* 0x000fe20008400000 */
[----:B------:R-:W-:Y:S01]  /*cda0*/  F2FP.SATFINITE.E4M3.F32.PACK_AB_MERGE_C R195, RZ, R195, RZ ;  /* 0x000000c3ffc3723e */ /* 0x000fe200048070ff */
[----:B------:R0:W-:Y:S01]  /*cdb0*/  @!P1 STG.E.U8 desc[UR16][R24.64+0x38], R33 ;  /* 0x0000382118009986 */ /* 0x0001e2000c101110 */
[C---:B------:R-:W-:Y:S01]  /*cdc0*/  ISETP.LT.OR P1, PT, R41.reuse, 0x41, !P5 ;  /* 0x000000412900780c */ /* 0x040fe20006f21670 */
[----:B------:R-:W-:Y:S01]  /*cdd0*/  FMUL R192, R192, UR20 ;  /* 0x00000014c0c07c20 */ /* 0x000fe20008400000 */
[----:B-1----:R-:W-:Y:S01]  /*cde0*/  F2FP.SATFINITE.E4M3.F32.PACK_AB_MERGE_C R35, RZ, R194, RZ ;  /* 0x000000c2ff23723e */ /* 0x002fe200048070ff */
[----:B------:R1:W-:Y:S01]  /*cdf0*/  @!P6 STG.E.U8 desc[UR16][R26.64+0x38], R37 ;  /* 0x000038251a00e986 */ /* 0x0003e2000c101110 */
[----:B------:R-:W-:Y:S01]  /*ce00*/  ISETP.LT.OR P6, PT, R41, 0x42, !P5 ;  /* 0x000000422900780c */ /* 0x000fe20006fc1670 */
[----:B------:R-:W-:Y:S01]  /*ce10*/  FMUL R190, R190, UR20 ;  /* 0x00000014bebe7c20 */ /* 0x000fe20008400000 */
[----:B------:R-:W-:Y:S01]  /*ce20*/  F2FP.SATFINITE.E4M3.F32.PACK_AB_MERGE_C R193, RZ, R193, RZ ;  /* 0x000000c1ffc1723e */ /* 0x000fe200048070ff */
[----:B------:R-:W-:Y:S01]  /*ce30*/  FMUL R189, R189, UR20 ;  /* 0x00000014bdbd7c20 */ /* 0x000fe20008400000 */
[----:B------:R-:W-:Y:S01]  /*ce40*/  F2FP.SATFINITE.E4M3.F32.PACK_AB_MERGE_C R191, RZ, R191, RZ ;  /* 0x000000bfffbf723e */ /* 0x000fe200048070ff */
[----:B------:R-:W-:Y:S01]  /*ce50*/  @!P3 STG.E.U8 desc[UR16][R26.64+0x39], R195 ;  /* 0x000039c31a00b986 */ /* 0x000fe2000c101110 */
[C---:B------:R-:W-:Y:S01]  /*ce60*/  ISETP.LT.OR P3, PT, R41.reuse, 0x42, !P2 ;  /* 0x000000422900780c */ /* 0x040fe20005761670 */
[----:B------:R-:W-:Y:S01]  /*ce70*/  FMUL R188, R188, UR20 ;  /* 0x00000014bcbc7c20 */ /* 0x000fe20008400000 */
[----:B0-----:R-:W-:Y:S01]  /*ce80*/  F2FP.SATFINITE.E4M3.F32.PACK_AB_MERGE_C R33, RZ, R192, RZ ;  /* 0x000000c0ff21723e */ /* 0x001fe200048070ff */
[----:B------:R0:W-:Y:S01]  /*ce90*/  @!P1 STG.E.U8 desc[UR16][R24.64+0x40], R35 ;  /* 0x0000402318009986 */ /* 0x0001e2000c101110 */
[----:B------:R-:W-:Y:S01]  /*cea0*/  ISETP.LT.OR P1, PT, R41, 0x41, !P2 ;  /* 0x000000412900780c */ /* 0x000fe20005721670 */
[----:B------:R-:W-:Y:S01]  /*ceb0*/  FMUL R187, R187, UR20 ;  /* 0x00000014bbbb7c20 */ /* 0x000fe20008400000 */
[----:B-1----:R-:W-:Y:S01]  /*cec0*/  F2FP.SATFINITE.E4M3.F32.PACK_AB_MERGE_C R37, RZ, R190, RZ ;  /* 0x000000beff25723e */ /* 0x002fe200048070ff */
[----:B------:R-:W-:Y:S01]  /*ced0*/  @!P6 STG.E.U8 desc[UR16][R24.64+0x41], R193 ;  /* 0x000041c11800e986 */ /* 0x000fe2000c101110 */
        /* <DEDUP_REMOVED lines=12> */
[----:B------:R-:W-:Y:S01]  /*cfa0*/  F2FP.SATFINITE.E4M3.F32.PACK_AB_MERGE_C R185, RZ, R185, RZ ;  /* 0x000000b9ffb9723e */ /* 0x000fe200048070ff */
[----:B------:R1:W-:Y:S01]  /*cfb0*/  @!P6 STG.E.U8 desc[UR16][R24.64+0x48], R37 ;  /* 0x000048251800e986 */ /* 0x0003e2000c101110 */
[----:B------:R-:W-:Y:S01]  /*cfc0*/  ISETP.LT.OR P6, PT, R41, 0x4a, !P2 ;  /* 0x0000004a2900780c */ /* 0x000fe200057c1670 */
[----:B------:R-:W-:Y:S01]  /*cfd0*/  FMUL R182, R182, UR20 ;  /* 0x00000014b6b67c20 */ /* 0x000fe20008400000 */
[----:B------:R-:W-:Y:S01]  /*cfe0*/  FMUL R181, R181, UR20 ;  /* 0x00000014b5b57c20 */ /* 0x000fe20008400000 */
[----:B------:R-:W-:Y:S01]  /*cff0*/  F2FP.SATFINITE.E4M3.F32.PACK_AB_MERGE_C R183, RZ, R183, RZ ;  /* 0x000000b7ffb7723e */ /* 0x000fe200048070ff */
[----:B------:R-:W-:Y:S01]  /*d000*/  FMUL R180, R180, UR20 ;  /* 0x00000014b4b47c20 */ /* 0x000fe20008400000 */
[----:B------:R-:W-:Y:S01]  /*d010*/  @!P3 STG.E.U8 desc[UR16][R24.64+0x49], R189 ;  /* 0x000049bd1800b986 */ /* 0x000fe2000c101110 */
[----:B------:R-:W-:Y:S01]  /*d020*/  ISETP.LT.OR P3, PT, R41, 0x52, !P5 ;  /* 0x000000522900780c */ /* 0x000fe20006f61670 */
[----:B------:R-:W-:Y:S01]  /*d030*/  FMUL R179, R179, UR20 ;  /* 0x00000014b3b37c20 */ /* 0x000fe20008400000 */
[----:B0-----:R-:W-:Y:S01]  /*d040*/  F2FP.SATFINITE.E4M3.F32.PACK_AB_MERGE_C R33, RZ, R186, RZ ;  /* 0x000000baff21723e */ /* 0x001fe200048070ff */
[----:B------:R0:W-:Y:S01]  /*d050*/  @!P1 STG.E.U8 desc[UR16][R26.64+0x48], R35 ;  /* 0x000048231a009986 */ /* 0x0001e2000c101110 */
[C---:B------:R-:W-:Y:S01]  /*d060*/  ISETP.LT.OR P1, PT, R41.reuse, 0x51, !P5 ;  /* 0x000000512900780c */ /* 0x040fe20006f21670 */
        /* <DEDUP_REMOVED lines=13> */
[C---:B------:R-:W-:Y:S01]  /*d140*/  ISETP.LT.OR P1, PT, R41.reuse, 0x59, !P5 ;  /* 0x000000592900780c */ /* 0x040fe20006f21670 */
[----:B------:R-:W-:Y:S01]  /*d150*/  FMUL R174, R174, UR20 ;  /* 0x00000014aeae7c20 */ /* 0x000fe20008400000 */
[----:B------:R-:W-:Y:S01]  /*d160*/  F2FP.SATFINITE.E4M3.F32.PACK_AB_MERGE_C R177, RZ, R177, RZ ;  /* 0x000000b1ffb1723e */ /* 0x000fe200048070ff */
[----:B------:R1:W-:Y:S01]  /*d170*/  @!P6 STG.E.U8 desc[UR16][R26.64+0x50], R37 ;  /* 0x000050251a00e986 */ /* 0x0003e2000c101110 */
[----:B------:R-:W-:Y:S01]  /*d180*/  ISETP.LT.OR P6, PT, R41, 0x5a, !P5 ;  /* 0x0000005a2900780c */ /* 0x000fe20006fc1670 */
[----:B------:R-:W-:Y:S01]  /*d190*/  FMUL R173, R173, UR20 ;  /* 0x00000014adad7c20 */ /* 0x000fe20008400000 */
[----:B------:R-:W-:Y:S01]  /*d1a0*/  F2FP.SATFINITE.E4M3.F32.PACK_AB_MERGE_C R175, RZ, R175, RZ ;  /* 0x000000afffaf723e */ /* 0x000fe200048070ff */
[----:B------:R-:W-:Y:S01]  /*d1b0*/  FMUL R172, R172, UR20 ;  /* 0x00000014acac7c20 */ /* 0x000fe20008400000 */
[----:B------:R-:W-:Y:S01]  /*d1c0*/  FMUL R171, R171, UR20 ;  /* 0x00000014abab7c20 */ /* 0x000fe20008400000 */
        /* <DEDUP_REMOVED lines=42> */
[----:B------:R1:W-:Y:S01]  /*d470*/  @!P3 STG.E.U8 desc[UR16][R24.64+0x68], R33 ;  /* 0x000068211800b986 */ /* 0x0003e2000c101110 */
[----:B------:R-:W-:Y:S01]  /*d480*/  ISETP.LT.OR P3, PT, R41, 0x6a, !P2 ;  /* 0x0000006a2900780c */ /* 0x000fe20005761670 */
[----:B------:R-:W-:Y:S01]  /*d490*/  FMUL R158, R158, UR20 ;  /* 0x000000149e9e7c20 */ /* 0x000fe20008400000 */
[----:B0-----:R-:W-:Y:S01]  /*d4a0*/  F2FP.SATFINITE.E4M3.F32.PACK_AB_MERGE_C R35, RZ, R170, RZ ;  /* 0x000000aaff23723e */ /* 0x001fe200048070ff */
[----:B------:R-:W-:Y:S01]  /*d4b0*/  FMUL R157, R157, UR20 ;  /* 0x000000149d9d7c20 */ /* 0x000fe20008400000 */
[----:B------:R-:W-:Y:S01]  /*d4c0*/  F2FP.SATFINITE.E4M3.F32.PACK_AB_MERGE_C R159, RZ, R159, RZ ;  /* 0x0000009fff9f723e */ /* 0x000fe200048070ff */
[----:B------:R-:W-:Y:S01]  /*d4d0*/  FMUL R156, R156, UR20 ;  /* 0x000000149c9c7c20 */ /* 0x000fe20008400000 */
[----:B------:R-:W-:Y:S01]  /*d4e0*/  FMUL R155, R155, UR20 ;  /* 0x000000149b9b7c20 */ /* 0x000fe20008400000 */
[----:B------:R-:W-:Y:S01]  /*d4f0*/  @!P6 STG.E.U8 desc[UR16][R24.64+0x69], R173 ;  /* 0x000069ad1800e986 */ /* 0x000fe2000c101110 */
[----:B------:R-:W-:Y:S01]  /*d500*/  ISETP.LT.OR P6, PT, R41, 0x71, !P5 ;  /* 0x000000712900780c */ /* 0x000fe20006fc1670 */
[----:B------:R-:W-:Y:S01]  /*d510*/  FMUL R153, R153, UR20 ;  /* 0x0000001499997c20 */ /* 0x000fe20008400000 */
[----:B------:R-:W-:Y:S01]  /*d520*/  F2FP.SATFINITE.E4M3.F32.PACK_AB_MERGE_C R157, RZ, R157, RZ ;  /* 0x0000009dff9d723e */ /* 0x000fe200048070ff */
[----:B------:R-:W-:Y:S01]  /*d530*/  @!P1 STG.E.U8 desc[UR16][R26.64+0x68], R37 ;  /* 0x000068251a009986 */ /* 0x000fe2000c101110 */
        /* <DEDUP_REMOVED lines=12> */
[----:B------:R-:W-:Y:S01]  /*d600*/  FMUL R21, R21, UR20 ;  /* 0x0000001415157c20 */ /* 0x000fe20008400000 */
[----:B------:R-:W-:Y:S01]  /*d610*/  @!P1 STG.E.U8 desc[UR16][R24.64+0x71], R169 ;  /* 0x000071a918009986 */ /* 0x000fe2000c101110 */
[----:B------:R-:W-:Y:S01]  /*d620*/  ISETP.LT.OR P1, PT, R41, 0x79, !P5 ;  /* 0x000000792900780c */ /* 0x000fe20006f21670 */
[----:B------:R-:W-:Y:S01]  /*d630*/  FMUL R19, R19, UR20 ;  /* 0x0000001413137c20 */ /* 0x000fe20008400000 */
[C---:B------:R-:W-:Y:S01]  /*d640*/  ISETP.LT.OR P5, PT, R41.reuse, 0x7a, !P5 ;  /* 0x0000007a2900780c */ /* 0x040fe20006fa1670 */
[----:B------:R1:W-:Y:S01]  /*d650*/  @!P3 STG.E.U8 desc[UR16][R26.64+0x70], R33 ;  /* 0x000070211a00b986 */ /* 0x0003e2000c101110 */
[C---:B------:R-:W-:Y:S01]  /*d660*/  ISETP.LT.OR P3, PT, R41.reuse, 0x79, !P2 ;  /* 0x000000792900780c */ /* 0x040fe20005761670 */
[----:B------:R-:W-:Y:S01]  /*d670*/  FMUL R20, R20, UR20 ;  /* 0x0000001414147c20 */ /* 0x000fe20008400000 */
[----:B------:R-:W-:Y:S01]  /*d680*/  ISETP.LT.OR P2, PT, R41, 0x7a, !P2 ;  /* 0x0000007a2900780c */ /* 0x000fe20005741670 */
[----:B------:R-:W-:Y:S01]  /*d690*/  FMUL R18, R18, UR20 ;  /* 0x0000001412127c20 */ /* 0x000fe20008400000 */
[----:B0-----:R-:W-:Y:S01]  /*d6a0*/  F2FP.SATFINITE.E4M3.F32.PACK_AB_MERGE_C R35, RZ, R166, RZ ;  /* 0x000000a6ff23723e */ /* 0x001fe200048070ff */
[----:B------:R-:W-:Y:S01]  /*d6b0*/  @!P6 STG.E.U8 desc[UR16][R26.64+0x71], R167 ;  /* 0x000071a71a00e986 */ /* 0x000fe2000c101110 */
[----:B------:R-:W-:Y:S01]  /*d6c0*/  F2FP.SATFINITE.E4M3.F32.PACK_AB_MERGE_C R23, RZ, R23, RZ ;  /* 0x00000017ff17723e */ /* 0x000fe200048070ff */
[----:B------:R-:W-:Y:S01]  /*d6d0*/  FMUL R17, R17, UR20 ;  /* 0x0000001411117c20 */ /* 0x000fe20008400000 */
[----:B------:R-:W-:Y:S01]  /*d6e0*/  F2FP.SATFINITE.E4M3.F32.PACK_AB_MERGE_C R21, RZ, R21, RZ ;  /* 0x00000015ff15723e */ /* 0x000fe200048070ff */
[----:B------:R0:W-:Y:S01]  /*d6f0*/  @!P1 STG.E.U8 desc[UR16][R24.64+0x78], R35 ;  /* 0x0000782318009986 */ /* 0x0001e2000c101110 */
[----:B------:R-:W-:Y:S01]  /*d700*/  ISETP.GE.AND P1, PT, R42, 0x81, PT ;  /* 0x000000812a00780c */ /* 0x000fe20003f26270 */
[----:B------:R-:W-:Y:S01]  /*d710*/  FMUL R16, R16, UR20 ;  /* 0x0000001410107c20 */ /* 0x000fe20008400000 */
[----:B-1----:R-:W-:Y:S01]  /*d720*/  F2FP.SATFINITE.E4M3.F32.PACK_AB_MERGE_C R33, RZ, R164, RZ ;  /* 0x000000a4ff21723e */ /* 0x002fe200048070ff */
[----:B------:R1:W-:Y:S01]  /*d730*/  @!P5 STG.E.U8 desc[UR16][R24.64+0x79], R165 ;  /* 0x000079a51800d986 */ /* 0x0003e2000c101110 */
[----:B------:R-:W-:Y:S01]  /*d740*/  ISETP.LT.OR P5, PT, R41, 0x1, !P1 ;  /* 0x000000012900780c */ /* 0x000fe20004fa1670 */
[----:B------:R-:W-:Y:S01]  /*d750*/  FMUL R15, R15, UR20 ;  /* 0x000000140f0f7c20 */ /* 0x000fe20008400000 */
[----:B------:R-:W-:Y:S01]  /*d760*/  ISETP.LT.OR P6, PT, R41, 0x2, !P1 ;  /* 0x000000022900780c */ /* 0x000fe20004fc1670 */
[----:B------:R1:W-:Y:S01]  /*d770*/  @!P3 STG.E.U8 desc[UR16][R26.64+0x78], R33 ;  /* 0x000078211a00b986 */ /* 0x0003e2000c101110 */
[----:B------:R-:W-:Y:S01]  /*d780*/  ISETP.GE.AND P3, PT, R42, 0x89, PT ;  /* 0x000000892a00780c */ /* 0x000fe20003f66270 */
[----:B------:R-:W-:Y:S01]  /*d790*/  FMUL R13, R13, UR20 ;  /* 0x000000140d0d7c20 */ /* 0x000fe20008400000 */
[----:B------:R-:W-:Y:S01]  /*d7a0*/  F2FP.SATFINITE.E4M3.F32.PACK_AB_MERGE_C R19, RZ, R19, RZ ;  /* 0x00000013ff13723e */ /* 0x000fe200048070ff */
[----:B------:R1:W-:Y:S01]  /*d7b0*/  @!P2 STG.E.U8 desc[UR16][R26.64+0x79], R163 ;  /* 0x000079a31a00a986 */ /* 0x0003e2000c101110 */
[----:B0-----:R-:W-:Y:S01]  /*d7c0*/  F2FP.SATFINITE.E4M3.F32.PACK_AB_MERGE_C R35, RZ, R162, RZ ;  /* 0x000000a2ff23723e */ /* 0x001fe200048070ff */
[----:B------:R-:W-:Y:S01]  /*d7d0*/  FMUL R14, R14, UR20 ;  /* 0x000000140e0e7c20 */ /* 0x000fe20008400000 */
[C---:B------:R-:W-:Y:S01]  /*d7e0*/  ISETP.LT.OR P2, PT, R41.reuse, 0x1, !P3 ;  /* 0x000000012900780c */ /* 0x040fe20005f41670 */
[----:B------:R-:W-:Y:S01]  /*d7f0*/  FMUL R12, R12, UR20 ;  /* 0x000000140c0c7c20 */ /* 0x000fe20008400000 */
[----:B-1----:R-:W-:Y:S01]  /*d800*/  F2FP.SATFINITE.E4M3.F32.PACK_AB_MERGE_C R25, RZ, R160, RZ ;  /* 0x000000a0ff19723e */ /* 0x002fe200048070ff */
[----:B------:R-:W-:Y:S01]  /*d810*/  @!P5 STG.E.U8 desc[UR16][R30.64], R35 ;  /* 0x000000231e00d986 */ /* 0x000fe2000c101110 */
[----:B------:R-:W-:Y:S01]  /*d820*/  ISETP.LT.OR P5, PT, R41, 0x2, !P3 ;  /* 0x000000022900780c */ /* 0x000fe20005fa1670 */
[----:B------:R-:W-:Y:S01]  /*d830*/  FMUL R11, R11, UR20 ;  /* 0x000000140b0b7c20 */ /* 0x000fe20008400000 */
[----:B------:R-:W-:Y:S01]  /*d840*/  F2FP.SATFINITE.E4M3.F32.PACK_AB_MERGE_C R33, RZ, R156, RZ ;  /* 0x0000009cff21723e */ /* 0x000fe200048070ff */
        /* <DEDUP_REMOVED lines=9> */
[----:B------:R-:W-:Y:S01]  /*d8e0*/  F2FP.SATFINITE.E4M3.F32.PACK_AB_MERGE_C R15, RZ, R15, RZ ;  /* 0x0000000fff0f723e */ /* 0x000fe200048070ff */
[----:B------:R-:W-:Y:S01]  /*d8f0*/  @!P5 STG.E.U8 desc[UR16][R28.64+0x1], R159 ;  /* 0x0000019f1c00d986 */ /* 0x000fe2000c101110 */
        /* <DEDUP_REMOVED lines=8> */
[----:B0-----:R-:W-:Y:S01]  /*d980*/  F2FP.SATFINITE.E4M3.F32.PACK_AB_MERGE_C R25, RZ, R154, RZ ;  /* 0x0000009aff19723e */ /* 0x001fe200048070ff */
[----:B------:R-:W-:Y:S01]  /*d990*/  FMUL R3, R3, UR20 ;  /* 0x0000001403037c20 */ /* 0x000fe20008400000 */
[----:B------:R-:W-:Y:S01]  /*d9a0*/  F2FP.SATFINITE.E4M3.F32.PACK_AB_MERGE_C R9, RZ, R9, RZ ;  /* 0x00000009ff09723e */ /* 0x000fe200048070ff */
[----:B------:R-:W-:Y:S01]  /*d9b0*/  FMUL R4, R4, UR20 ;  /* 0x0000001404047c20 */ /* 0x000fe20008400000 */
[----:B------:R-:W-:Y:S01]  /*d9c0*/  F2FP.SATFINITE.E4M3.F32.PACK_AB_MERGE_C R7, RZ, R7, RZ ;  /* 0x00000007ff07723e */ /* 0x000fe200048070ff */
[----:B------:R-:W-:Y:S01]  /*d9d0*/  @!P5 STG.E.U8 desc[UR16][R30.64+0x9], R157 ;  /* 0x0000099d1e00d986 */ /* 0x000fe2000c101110 */
[C---:B------:R-:W-:Y:S01]  /*d9e0*/  ISETP.LT.OR P5, PT, R41.reuse, 0x12, !P1 ;  /* 0x000000122900780c */ /* 0x040fe20004fa1670 */
[----:B-----5:R-:W-:Y:S01]  /*d9f0*/  FMUL R0, R0, UR20 ;  /* 0x0000001400007c20 */ /* 0x020fe20008400000 */
[----:B-1----:R-:W-:Y:S01]  /*da00*/  F2FP.SATFINITE.E4M3.F32.PACK_AB_MERGE_C R27, RZ, R152, RZ ;  /* 0x00000098ff1b723e */ /* 0x002fe200048070ff */
[----:B------:R0:W-:Y:S01]  /*da10*/  @!P2 STG.E.U8 desc[UR16][R28.64+0x8], R33 ;  /* 0x000008211c00a986 */ /* 0x0001e2000c101110 */
[C---:B------:R-:W-:Y:S01]  /*da20*/  ISETP.LT.OR P2, PT, R41.reuse, 0x11, !P1 ;  /* 0x000000112900780c */ /* 0x040fe20004f41670 */
[----:B------:R-:W-:Y:S01]  /*da30*/  FMUL R2, R2, UR20 ;  /* 0x0000001402027c20 */ /* 0x000fe20008400000 */
[----:B------:R-:W-:Y:S01]  /*da40*/  F2FP.SATFINITE.E4M3.F32.PACK_AB_MERGE_C R5, RZ, R5, RZ ;  /* 0x00000005ff05723e */ /* 0x000fe200048070ff */
[----:B------:R-:W-:Y:S01]  /*da50*/  @!P6 STG.E.U8 desc[UR16][R28.64+0x9], R155 ;  /* 0x0000099b1c00e986 */ /* 0x000fe2000c101110 */
[----:B------:R-:W-:-:S05]  /*da60*/  ISETP.LT.OR P6, PT, R41, 0x11, !P3 ;  /* 0x000000112900780c */ /* 0x000fca0005fc1670 */
[----:B------:R-:W-:Y:S01]  /*da70*/  @!P5 STG.E.U8 desc[UR16][R30.64+0x11], R153 ;  /* 0x000011991e00d986 */ /* 0x000fe2000c101110 */
[C---:B------:R-:W-:Y:S02]  /*da80*/  ISETP.LT.OR P5, PT, R41.reuse, 0x12, !P3 ;  /* 0x000000122900780c */ /* 0x040fe40005fa1670 */
[----:B0-----:R-:W-:Y:S01]  /*da90*/  F2FP.SATFINITE.E4M3.F32.PACK_AB_MERGE_C R33, RZ, R22, RZ ;  /* 0x00000016ff21723e */ /* 0x001fe200048070ff */
[----:B------:R0:W-:Y:S01]  /*daa0*/  @!P2 STG.E.U8 desc[UR16][R30.64+0x10], R25 ;  /* 0x000010191e00a986 */ /* 0x0001e2000c101110 */
[----:B------:R-:W-:-:S03]  /*dab0*/  ISETP.LT.OR P2, PT, R41, 0x19, !P1 ;  /* 0x000000192900780c */ /* 0x000fc60004f41670 */
[----:B------:R-:W-:Y:S01]  /*dac0*/  @!P6 STG.E.U8 desc[UR16][R28.64+0x10], R27 ;  /* 0x0000101b1c00e986 */ /* 0x000fe2000c101110 */
[----:B------:R-:W-:-:S05]  /*dad0*/  ISETP.LT.OR P6, PT, R41, 0x1a, !P1 ;  /* 0x0000001a2900780c */ /* 0x000fca0004fc1670 */
[----:B------:R1:W-:Y:S01]  /*dae0*/  @!P5 STG.E.U8 desc[UR16][R28.64+0x11], R23 ;  /* 0x000011171c00d986 */ /* 0x0003e2000c101110 */
[C---:B------:R-:W-:Y:S02]  /*daf0*/  ISETP.LT.OR P5, PT, R41.reuse, 0x1a, !P3 ;  /* 0x0000001a2900780c */ /* 0x040fe40005fa1670 */
[----:B0-----:R-:W-:Y:S01]  /*db00*/  F2FP.SATFINITE.E4M3.F32.PACK_AB_MERGE_C R25, RZ, R20, RZ ;  /* 0x00000014ff19723e */ /* 0x001fe200048070ff */
[----:B------:R-:W-:Y:S01]  /*db10*/  @!P2 STG.E.U8 desc[UR16][R30.64+0x18], R33 ;  /* 0x000018211e00a986 */ /* 0x000fe2000c101110 */
[----:B------:R-:W-:-:S03]  /*db20*/  ISETP.LT.OR P2, PT, R41, 0x19, !P3 ;  /* 0x000000192900780c */ /* 0x000fc60005f41670 */
[----:B------:R0:W-:Y:S01]  /*db30*/  @!P6 STG.E.U8 desc[UR16][R30.64+0x19], R21 ;  /* 0x000019151e00e986 */ /* 0x0001e2000c101110 */
[----:B------:R-:W-:Y:S02]  /*db40*/  ISETP.LT.OR P6, PT, R41, 0x21, !P1 ;  /* 0x000000212900780c */ /* 0x000fe40004fc1670 */
[----:B-1----:R-:W-:-:S03]  /*db50*/  F2FP.SATFINITE.E4M3.F32.PACK_AB_MERGE_C R23, RZ, R18, RZ ;  /* 0x00000012ff17723e */ /* 0x002fc600048070ff */
[----:B------:R1:W-:Y:S01]  /*db60*/  @!P5 STG.E.U8 desc[UR16][R28.64+0x19], R19 ;  /* 0x000019131c00d986 */ /* 0x0003e2000c101110 */
[----:B------:R-:W-:-:S03]  /*db70*/  ISETP.LT.OR P5, PT, R41, 0x22, !P1 ;  /* 0x000000222900780c */ /* 0x000fc60004fa1670 */
[----:B------:R-:W-:Y:S01]  /*db80*/  @!P2 STG.E.U8 desc[UR16][R28.64+0x18], R25 ;  /* 0x000018191c00a986 */ /* 0x000fe2000c101110 */
[C---:B------:R-:W-:Y:S02]  /*db90*/  ISETP.LT.OR P2, PT, R41.reuse, 0x21, !P3 ;  /* 0x000000212900780c */ /* 0x040fe40005f41670 */
[----:B0-----:R-:W-:Y:S01]  /*dba0*/  F2FP.SATFINITE.E4M3.F32.PACK_AB_MERGE_C R21, RZ, R16, RZ ;  /* 0x00000010ff15723e */ /* 0x001fe200048070ff */
[----:B------:R-:W-:Y:S01]  /*dbb0*/  @!P6 STG.E.U8 desc[UR16][R30.64+0x20], R23 ;  /* 0x000020171e00e986 */ /* 0x000fe2000c101110 */
[----:B------:R-:W-:Y:S02]  /*dbc0*/  ISETP.LT.OR P6, PT, R41, 0x22, !P3 ;  /* 0x000000222900780c */ /* 0x000fe40005fc1670 */
[----:B-1----:R-:W-:-:S03]  /*dbd0*/  F2FP.SATFINITE.E4M3.F32.PACK_AB_MERGE_C R19, RZ, R14, RZ ;  /* 0x0000000eff13723e */ /* 0x002fc600048070ff */
[----:B------:R0:W-:Y:S01]  /*dbe0*/  @!P5 STG.E.U8 desc[UR16][R30.64+0x21], R17 ;  /* 0x000021111e00d986 */ /* 0x0001e2000c101110 */
[----:B------:R-:W-:-:S03]  /*dbf0*/  ISETP.LT.OR P5, PT, R41, 0x2a, !P1 ;  /* 0x0000002a2900780c */ /* 0x000fc60004fa1670 */
[----:B------:R-:W-:Y:S01]  /*dc00*/  @!P2 STG.E.U8 desc[UR16][R28.64+0x20], R21 ;  /* 0x000020151c00a986 */ /* 0x000fe2000c101110 */
[----:B------:R-:W-:-:S03]  /*dc10*/  ISETP.LT.OR P2, PT, R41, 0x29, !P1 ;  /* 0x000000292900780c */ /* 0x000fc60004f41670 */
[----:B------:R1:W-:Y:S01]  /*dc20*/  @!P6 STG.E.U8 desc[UR16][R28.64+0x21], R15 ;  /* 0x0000210f1c00e986 */ /* 0x0003e2000c101110 */
[----:B------:R-:W-:Y:S02]  /*dc30*/  ISETP.LT.OR P6, PT, R41, 0x29, !P3 ;  /* 0x000000292900780c */ /* 0x000fe40005fc1670 */
[----:B0-----:R-:W-:-:S03]  /*dc40*/  F2FP.SATFINITE.E4M3.F32.PACK_AB_MERGE_C R17, RZ, R12, RZ ;  /* 0x0000000cff11723e */ /* 0x001fc600048070ff */
[----:B------:R0:W-:Y:S01]  /*dc50*/  @!P5 STG.E.U8 desc[UR16][R30.64+0x29], R13 ;  /* 0x0000290d1e00d986 */ /* 0x0001e2000c101110 */
[----:B------:R-:W-:-:S03]  /*dc60*/  ISETP.LT.OR P5, PT, R41, 0x2a, !P3 ;  /* 0x0000002a2900780c */ /* 0x000fc60005fa1670 */
[----:B------:R-:W-:Y:S01]  /*dc70*/  @!P2 STG.E.U8 desc[UR16][R30.64+0x28], R19 ;  /* 0x000028131e00a986 */ /* 0x000fe2000c101110 */
[C---:B------:R-:W-:Y:S02]  /*dc80*/  ISETP.LT.OR P2, PT, R41.reuse, 0x31, !P1 ;  /* 0x000000312900780c */ /* 0x040fe40004f41670 */
[----:B-1----:R-:W-:Y:S01]  /*dc90*/  F2FP.SATFINITE.E4M3.F32.PACK_AB_MERGE_C R15, RZ, R10, RZ ;  /* 0x0000000aff0f723e */ /* 0x002fe200048070ff */
[----:B------:R-:W-:Y:S01]  /*dca0*/  @!P6 STG.E.U8 desc[UR16][R28.64+0x28], R17 ;  /* 0x000028111c00e986 */ /* 0x000fe2000c101110 */
[----:B------:R-:W-:Y:S02]  /*dcb0*/  ISETP.LT.OR P6, PT, R41, 0x32, !P1 ;  /* 0x000000322900780c */ /* 0x000fe40004fc1670 */
[----:B0-----:R-:W-:-:S03]  /*dcc0*/  F2FP.SATFINITE.E4M3.F32.PACK_AB_MERGE_C R13, RZ, R8, RZ ;  /* 0x00000008ff0d723e */ /* 0x001fc600048070ff */
        /* <DEDUP_REMOVED lines=9> */
[----:B------:R4:W-:Y:S01]  /*dd60*/  @!P2 STG.E.U8 desc[UR16][R28.64+0x30], R13 ;  /* 0x0000300d1c00a986 */ /* 0x0009e2000c101110 */
[C---:B------:R-:W-:Y:S02]  /*dd70*/  ISETP.LT.OR P2, PT, R41.reuse, 0x39, !P3 ;  /* 0x000000392900780c */ /* 0x040fe40005f41670 */
[----:B-1----:R-:W-:Y:S01]  /*dd80*/  F2FP.SATFINITE.E4M3.F32.PACK_AB_MERGE_C R9, RZ, R4, RZ ;  /* 0x00000004ff09723e */ /* 0x002fe200048070ff */
[----:B------:R1:W-:Y:S01]  /*dd90*/  @!P6 STG.E.U8 desc[UR16][R30.64+0x38], R11 ;  /* 0x0000380b1e00e986 */ /* 0x0003e2000c101110 */
[C---:B------:R-:W-:Y:S02]  /*dda0*/  ISETP.LT.OR P6, PT, R41.reuse, 0x3a, !P3 ;  /* 0x0000003a2900780c */ /* 0x040fe40005fc1670 */
[----:B0-----:R-:W-:Y:S01]  /*ddb0*/  F2FP.SATFINITE.E4M3.F32.PACK_AB_MERGE_C R7, RZ, R2, RZ ;  /* 0x00000002ff07723e */ /* 0x001fe200048070ff */
[----:B---3--:R-:W-:Y:S02]  /*ddc0*/  FMUL R2, R224, UR20 ;  /* 0x00000014e0027c20 */ /* 0x008fe40008400000 */
[----:B------:R0:W-:Y:S01]  /*ddd0*/  @!P5 STG.E.U8 desc[UR16][R30.64+0x39], R5 ;  /* 0x000039051e00d986 */ /* 0x0001e2000c101110 */
[----:B------:R-:W-:-:S02]  /*dde0*/  ISETP.LT.OR P5, PT, R41, 0x42, !P1 ;  /* 0x000000422900780c */ /* 0x000fc40004fa1670 */
[----:B----4-:R-:W-:Y:S01]  /*ddf0*/  F2FP.SATFINITE.E4M3.F32.PACK_AB_MERGE_C R13, RZ, R3, RZ ;  /* 0x00000003ff0d723e */ /* 0x010fe200048070ff */
[----:B------:R-:W-:Y:S01]  /*de00*/  FMUL R3, R223, UR20 ;  /* 0x00000014df037c20 */ /* 0x000fe20008400000 */
[----:B------:R3:W-:Y:S01]  /*de10*/  @!P2 STG.E.U8 desc[UR16][R28.64+0x38], R9 ;  /* 0x000038091c00a986 */ /* 0x0007e2000c101110 */
[----:B-1----:R-:W-:Y:S01]  /*de20*/  F2FP.SATFINITE.E4M3.F32.PACK_AB_MERGE_C R11, RZ, R0, RZ ;  /* 0x00000000ff0b723e */ /* 0x002fe200048070ff */
[----:B--2---:R-:W-:Y:S01]  /*de30*/  FMUL R0, R220, UR20 ;  /* 0x00000014dc007c20 */ /* 0x004fe20008400000 */
[----:B------:R-:W-:Y:S01]  /*de40*/  ISETP.LT.OR P2, PT, R41, 0x41, !P1 ;  /* 0x000000412900780c */ /* 0x000fe20004f41670 */
[----:B------:R-:W2:Y:S04]  /*de50*/  LDL.LU R223, [R1+0x1c] ;  /* 0x00001c0001df7983 */ /* 0x000ea80000300800 */
[----:B------:R-:W4:Y:S01]  /*de60*/  LDL.LU R221, [R1+0x20] ;  /* 0x0000200001dd7983 */ /* 0x000f220000300800 */
[----:B0-----:R-:W-:-:S03]  /*de70*/  F2FP.SATFINITE.E4M3.F32.PACK_AB_MERGE_C R5, RZ, R3, RZ ;  /* 0x00000003ff05723e */ /* 0x001fc600048070ff */
[----:B------:R-:W4:Y:S01]  /*de80*/  LDL.LU R224, [R1+0x24] ;  /* 0x0000240001e07983 */ /* 0x000f220000300800 */
[----:B------:R-:W-:Y:S01]  /*de90*/  FMUL R3, R226, UR20 ;  /* 0x00000014e2037c20 */ /* 0x000fe20008400000 */
[----:B---3--:R-:W-:Y:S01]  /*dea0*/  F2FP.SATFINITE.E4M3.F32.PACK_AB_MERGE_C R9, RZ, R0, RZ ;  /* 0x00000000ff09723e */ /* 0x008fe200048070ff */
[----:B------:R-:W-:Y:S01]  /*deb0*/  FMUL R0, R225, UR20 ;  /* 0x00000014e1007c20 */ /* 0x000fe20008400000 */
[----:B------:R0:W-:Y:S01]  /*dec0*/  @!P6 STG.E.U8 desc[UR16][R28.64+0x39], R13 ;  /* 0x0000390d1c00e986 */ /* 0x0001e2000c101110 */
[----:B------:R-:W-:-:S03]  /*ded0*/  ISETP.LT.OR P6, PT, R41, 0x41, !P3 ;  /* 0x000000412900780c */ /* 0x000fc60005fc1670 */
[----:B------:R-:W3:Y:S04]  /*dee0*/  LDL.LU R226, [R1+0x28] ;  /* 0x0000280001e27983 */ /* 0x000ee80000300800 */
[----:B------:R-:W3:Y:S01]  /*def0*/  LDL.LU R225, [R1+0x2c] ;  /* 0x00002c0001e17983 */ /* 0x000ee20000300800 */
[----:B0-----:R-:W-:Y:S01]  /*df00*/  F2FP.SATFINITE.E4M3.F32.PACK_AB_MERGE_C R13, RZ, R2, RZ ;  /* 0x00000002ff0d723e */ /* 0x001fe200048070ff */
[----:B------:R-:W-:Y:S02]  /*df10*/  FMUL R2, R227, UR20 ;  /* 0x00000014e3027c20 */ /* 0x000fe40008400000 */
[----:B------:R-:W3:Y:S04]  /*df20*/  LDL.LU R227, [R1+0x30] ;  /* 0x0000300001e37983 */ /* 0x000ee80000300800 */
[----:B------:R-:W-:Y:S01]  /*df30*/  @!P5 STG.E.U8 desc[UR16][R30.64+0x41], R11 ;  /* 0x0000410b1e00d986 */ /* 0x000fe2000c101110 */
[----:B------:R-:W-:-:S03]  /*df40*/  ISETP.LT.OR P5, PT, R41, 0x42, !P3 ;  /* 0x000000422900780c */ /* 0x000fc60005fa1670 */
[----:B------:R0:W-:Y:S01]  /*df50*/  @!P2 STG.E.U8 desc[UR16][R30.64+0x40], R7 ;  /* 0x000040071e00a986 */ /* 0x0001e2000c101110 */
[----:B------:R-:W-:-:S03]  /*df60*/  ISETP.LT.OR P2, PT, R41, 0x49, !P1 ;  /* 0x000000492900780c */ /* 0x000fc60004f41670 */
[----:B------:R1:W-:Y:S01]  /*df70*/  @!P6 STG.E.U8 desc[UR16][R28.64+0x40], R5 ;  /* 0x000040051c00e986 */ /* 0x0003e2000c101110 */
[----:B------:R-:W-:-:S03]  /*df80*/  ISETP.LT.OR P6, PT, R41, 0x4a, !P1 ;  /* 0x0000004a2900780c */ /* 0x000fc60004fc1670 */
[----:B------:R-:W3:Y:S04]  /*df90*/  LDL.LU R220, [R1+0x34] ;  /* 0x0000340001dc7983 */ /* 0x000ee80000300800 */
[----:B------:R1:W-:Y:S01]  /*dfa0*/  @!P5 STG.E.U8 desc[UR16][R28.64+0x41], R9 ;  /* 0x000041091c00d986 */ /* 0x0003e2000c101110 */
[----:B0-----:R-:W-:Y:S01]  /*dfb0*/  F2FP.SATFINITE.E4M3.F32.PACK_AB_MERGE_C R7, RZ, R3, RZ ;  /* 0x00000003ff07723e */ /* 0x001fe200048070ff */
[----:B------:R-:W-:Y:S02]  /*dfc0*/  FMUL R3, R222, UR20 ;  /* 0x00000014de037c20 */ /* 0x000fe40008400000 */
[----:B------:R-:W-:Y:S01]  /*dfd0*/  @!P2 STG.E.U8 desc[UR16][R30.64+0x48], R13 ;  /* 0x0000480d1e00a986 */ /* 0x000fe2000c101110 */
[----:B------:R-:W-:-:S03]  /*dfe0*/  ISETP.LT.OR P2, PT, R41, 0x49, !P3 ;  /* 0x000000492900780c */ /* 0x000fc60005f41670 */
[----:B------:R-:W3:Y:S01]  /*dff0*/  LDL.LU R222, [R1+0x38] ;  /* 0x0000380001de7983 */ /* 0x000ee20000300800 */
[----:B-1----:R-:W-:Y:S02]  /*e000*/  F2FP.SATFINITE.E4M3.F32.PACK_AB_MERGE_C R5, RZ, R0, RZ ;  /* 0x00000000ff05723e */ /* 0x002fe400048070ff */
[----:B------:R-:W-:Y:S02]  /*e010*/  F2FP.SATFINITE.E4M3.F32.PACK_AB_MERGE_C R11, RZ, R2, RZ ;  /* 0x00000002ff0b723e */ /* 0x000fe400048070ff */
[----:B------:R-:W-:Y:S01]  /*e020*/  F2FP.SATFINITE.E4M3.F32.PACK_AB_MERGE_C R9, RZ, R3, RZ ;  /* 0x00000003ff09723e */ /* 0x000fe200048070ff */
[----:B------:R0:W-:Y:S04]  /*e030*/  @!P6 STG.E.U8 desc[UR16][R30.64+0x49], R7 ;  /* 0x000049071e00e986 */ /* 0x0001e8000c101110 */
[----:B------:R1:W-:Y:S01]  /*e040*/  @!P2 STG.E.U8 desc[UR16][R28.64+0x48], R5 ;  /* 0x000048051c00a986 */ /* 0x0003e2000c101110 */
[----:B--2---:R-:W-:-:S03]  /*e050*/  FMUL R0, R223, UR20 ;  /* 0x00000014df007c20 */ /* 0x004fc60008400000 */
[----:B------:R-:W2:Y:S01]  /*e060*/  LDL.LU R223, [R1+0x3c] ;  /* 0x00003c0001df7983 */ /* 0x000ea20000300800 */
[----:B----4-:R-:W-:Y:S01]  /*e070*/  FMUL R2, R221, UR20 ;  /* 0x00000014dd027c20 */ /* 0x010fe20008400000 */
[----:B0-----:R-:W-:Y:S01]  /*e080*/  F2FP.SATFINITE.E4M3.F32.PACK_AB_MERGE_C R7, RZ, R0, RZ ;  /* 0x00000000ff07723e */ /* 0x001fe200048070ff */
[----:B------:R-:W-:Y:S02]  /*e090*/  FMUL R3, R224, UR20 ;  /* 0x00000014e0037c20 */ /* 0x000fe40008400000 */
[----:B------:R-:W4:Y:S01]  /*e0a0*/  LDL.LU R224, [R1+0x40] ;  /* 0x0000400001e07983 */ /* 0x000f220000300800 */
[----:B------:R-:W-:Y:S02]  /*e0b0*/  F2FP.SATFINITE.E4M3.F32.PACK_AB_MERGE_C R13, RZ, R2, RZ ;  /* 0x00000002ff0d723e */ /* 0x000fe400048070ff */
[----:B-1----:R-:W-:Y:S01]  /*e0c0*/  F2FP.SATFINITE.E4M3.F32.PACK_AB_MERGE_C R5, RZ, R3, RZ ;  /* 0x00000003ff05723e */ /* 0x002fe200048070ff */
[----:B---3--:R-:W-:Y:S02]  /*e0d0*/  FMUL R0, R226, UR20 ;  /* 0x00000014e2007c20 */ /* 0x008fe40008400000 */
[----:B------:R-:W3:Y:S01]  /*e0e0*/  LDL.LU R226, [R1+0x44] ;  /* 0x0000440001e27983 */ /* 0x000ee20000300800 */
[----:B------:R-:W-:-:S03]  /*e0f0*/  FMUL R2, R225, UR20 ;  /* 0x00000014e1027c20 */ /* 0x000fc60008400000 */
[----:B------:R-:W3:Y:S01]  /*e100*/  LDL.LU R225, [R1+0x48] ;  /* 0x0000480001e17983 */ /* 0x000ee20000300800 */
[----:B------:R-:W-:-:S03]  /*e110*/  FMUL R3, R227, UR20 ;  /* 0x00000014e3037c20 */ /* 0x000fc60008400000 */
[----:B------:R-:W3:Y:S01]  /*e120*/  LDL.LU R227, [R1+0x4c] ;  /* 0x00004c0001e37983 */ /* 0x000ee20000300800 */
[C---:B------:R-:W-:Y:S02]  /*e130*/  ISETP.LT.OR P5, PT, R41.reuse, 0x4a, !P3 ;  /* 0x0000004a2900780c */ /* 0x040fe40005fa1670 */
[C---:B------:R-:W-:Y:S01]  /*e140*/  ISETP.LT.OR P6, PT, R41.reuse, 0x51, !P1 ;  /* 0x000000512900780c */ /* 0x040fe20004fc1670 */
[----:B------:R-:W3:Y:S01]  /*e150*/  LDL.LU R219, [R1+0x50] ;  /* 0x0000500001db7983 */ /* 0x000ee20000300800 */
[----:B------:R-:W-:-:S03]  /*e160*/  ISETP.LT.OR P2, PT, R41, 0x51, !P3 ;  /* 0x000000512900780c */ /* 0x000fc60005f41670 */
[----:B------:R-:W3:Y:S04]  /*e170*/  LDL.LU R218, [R1+0x54] ;  /* 0x0000540001da7983 */ /* 0x000ee80000300800 */
[----:B------:R-:W3:Y:S04]  /*e180*/  LDL.LU R221, [R1+0x58] ;  /* 0x0000580001dd7983 */ /* 0x000ee80000300800 */
[----:B------:R0:W-:Y:S01]  /*e190*/  @!P5 STG.E.U8 desc[UR16][R28.64+0x49], R11 ;  /* 0x0000490b1c00d986 */ /* 0x0001e2000c101110 */
[----:B------:R-:W-:-:S03]  /*e1a0*/  ISETP.LT.OR P5, PT, R41, 0x52, !P1 ;  /* 0x000000522900780c */ /* 0x000fc60004fa1670 */
[----:B------:R1:W-:Y:S01]  /*e1b0*/  @!P6 STG.E.U8 desc[UR16][R30.64+0x50], R9 ;  /* 0x000050091e00e986 */ /* 0x0003e2000c101110 */
[----:B------:R-:W-:Y:S02]  /*e1c0*/  ISETP.LT.OR P6, PT, R41, 0x52, !P3 ;  /* 0x000000522900780c */ /* 0x000fe40005fc1670 */
[----:B0-----:R-:W-:-:S07]  /*e1d0*/  F2FP.SATFINITE.E4M3.F32.PACK_AB_MERGE_C R11, RZ, R2, RZ ;  /* 0x00000002ff0b723e */ /* 0x001fce00048070ff */
[----:B------:R0:W-:Y:S01]  /*e1e0*/  @!P5 STG.E.U8 desc[UR16][R30.64+0x51], R7 ;  /* 0x000051071e00d986 */ /* 0x0001e2000c101110 */
[C---:B------:R-:W-:Y:S02]  /*e1f0*/  ISETP.LT.OR P5, PT, R41.reuse, 0x5a, !P1 ;  /* 0x0000005a2900780c */ /* 0x040fe40004fa1670 */
[----:B-1----:R-:W-:Y:S01]  /*e200*/  F2FP.SATFINITE.E4M3.F32.PACK_AB_MERGE_C R9, RZ, R0, RZ ;  /* 0x00000000ff09723e */ /* 0x002fe200048070ff */
[----:B------:R-:W-:Y:S01]  /*e210*/  @!P2 STG.E.U8 desc[UR16][R28.64+0x50], R13 ;  /* 0x0000500d1c00a986 */ /* 0x000fe2000c101110 */
[C---:B------:R-:W-:Y:S01]  /*e220*/  ISETP.LT.OR P2, PT, R41.reuse, 0x59, !P1 ;  /* 0x000000592900780c */ /* 0x040fe20004f41670 */
[----:B------:R-:W-:Y:S01]  /*e230*/  FMUL R0, R220, UR20 ;  /* 0x00000014dc007c20 */ /* 0x000fe20008400000 */
[----:B------:R-:W-:Y:S01]  /*e240*/  FMUL R2, R222, UR20 ;  /* 0x00000014de027c20 */ /* 0x000fe20008400000 */
[----:B------:R1:W-:Y:S01]  /*e250*/  @!P6 STG.E.U8 desc[UR16][R28.64+0x51], R5 ;  /* 0x000051051c00e986 */ /* 0x0003e2000c101110 */
[----:B------:R-:W-:-:S03]  /*e260*/  ISETP.LT.OR P6, PT, R41, 0x59, !P3 ;  /* 0x000000592900780c */ /* 0x000fc60005fc1670 */
[----:B------:R-:W3:Y:S04]  /*e270*/  LDL.LU R220, [R1+0x5c] ;  /* 0x00005c0001dc7983 */ /* 0x000ee80000300800 */
[----:B------:R-:W3:Y:S01]  /*e280*/  LDL.LU R222, [R1+0x60] ;  /* 0x0000600001de7983 */ /* 0x000ee20000300800 */
[----:B0-----:R-:W-:Y:S02]  /*e290*/  F2FP.SATFINITE.E4M3.F32.PACK_AB_MERGE_C R7, RZ, R3, RZ ;  /* 0x00000003ff07723e */ /* 0x001fe400048070ff */
[----:B-1----:R-:W-:Y:S01]  /*e2a0*/  F2FP.SATFINITE.E4M3.F32.PACK_AB_MERGE_C R5, RZ, R0, RZ ;  /* 0x00000000ff05723e */ /* 0x002fe200048070ff */
[----:B------:R0:W-:Y:S01]  /*e2b0*/  @!P2 STG.E.U8 desc[UR16][R30.64+0x58], R9 ;  /* 0x000058091e00a986 */ /* 0x0001e2000c101110 */
[----:B------:R-:W-:-:S03]  /*e2c0*/  F2FP.SATFINITE.E4M3.F32.PACK_AB_MERGE_C R13, RZ, R2, RZ ;  /* 0x00000002ff0d723e */ /* 0x000fc600048070ff */
[----:B------:R-:W-:Y:S04]  /*e2d0*/  @!P5 STG.E.U8 desc[UR16][R30.64+0x59], R11 ;  /* 0x0000590b1e00d986 */ /* 0x000fe8000c101110 */
[----:B------:R1:W-:Y:S01]  /*e2e0*/  @!P6 STG.E.U8 desc[UR16][R28.64+0x58], R7 ;  /* 0x000058071c00e986 */ /* 0x0003e2000c101110 */
[----:B--2---:R-:W-:-:S03]  /*e2f0*/  FMUL R3, R223, UR20 ;  /* 0x00000014df037c20 */ /* 0x004fc60008400000 */
[----:B------:R-:W2:Y:S01]  /*e300*/  LDL.LU R223, [R1+0x64] ;  /* 0x0000640001df7983 */ /* 0x000ea20000300800 */
[----:B----4-:R-:W-:Y:S01]  /*e310*/  FMUL R0, R224, UR20 ;  /* 0x00000014e0007c20 */ /* 0x010fe20008400000 */
[----:B0-----:R-:W-:Y:S02]  /*e320*/  F2FP.SATFINITE.E4M3.F32.PACK_AB_MERGE_C R9, RZ, R3, RZ ;  /* 0x00000003ff09723e */ /* 0x001fe400048070ff */
[----:B------:R-:W4:Y:S02]  /*e330*/  LDL.LU R224, [R1+0x68] ;  /* 0x0000680001e07983 */ /* 0x000f240000300800 */
        /* <DEDUP_REMOVED lines=8> */
[C---:B------:R-:W-:Y:S02]  /*e3c0*/  ISETP.LT.OR P2, PT, R41.reuse, 0x61, !P1 ;  /* 0x000000612900780c */ /* 0x040fe40004f41670 */
[----:B------:R-:W-:-:S09]  /*e3d0*/  ISETP.LT.OR P6, PT, R41, 0x62, !P1 ;  /* 0x000000622900780c */ /* 0x000fd20004fc1670 */
[----:B------:R0:W-:Y:S01]  /*e3e0*/  @!P5 STG.E.U8 desc[UR16][R28.64+0x59], R5 ;  /* 0x000059051c00d986 */ /* 0x0001e2000c101110 */
[----:B------:R-:W-:-:S03]  /*e3f0*/  ISETP.LT.OR P5, PT, R41, 0x62, !P3 ;  /* 0x000000622900780c */ /* 0x000fc60005fa1670 */
[----:B------:R-:W-:Y:S01]  /*e400*/  @!P2 STG.E.U8 desc[UR16][R30.64+0x60], R13 ;  /* 0x0000600d1e00a986 */ /* 0x000fe2000c101110 */
[----:B------:R-:W-:-:S03]  /*e410*/  ISETP.LT.OR P2, PT, R41, 0x61, !P3 ;  /* 0x000000612900780c */ /* 0x000fc60005f41670 */
[----:B------:R1:W-:Y:S01]  /*e420*/  @!P6 STG.E.U8 desc[UR16][R30.64+0x61], R9 ;  /* 0x000061091e00e986 */ /* 0x0003e2000c101110 */
[----:B------:R-:W-:Y:S02]  /*e430*/  ISETP.LT.OR P6, PT, R41, 0x69, !P1 ;  /* 0x000000692900780c */ /* 0x000fe40004fc1670 */
[----:B------:R-:W-:Y:S02]  /*e440*/  F2FP.SATFINITE.E4M3.F32.PACK_AB_MERGE_C R11, RZ, R2, RZ ;  /* 0x00000002ff0b723e */ /* 0x000fe400048070ff */
[----:B0-----:R-:W-:-:S03]  /*e450*/  F2FP.SATFINITE.E4M3.F32.PACK_AB_MERGE_C R5, RZ, R3, RZ ;  /* 0x00000003ff05723e */ /* 0x001fc600048070ff */
[----:B------:R-:W-:Y:S01]  /*e460*/  @!P5 STG.E.U8 desc[UR16][R28.64+0x61], R11 ;  /* 0x0000610b1c00d986 */ /* 0x000fe2000c101110 */
[----:B------:R-:W-:-:S03]  /*e470*/  ISETP.LT.OR P5, PT, R41, 0x6a, !P1 ;  /* 0x0000006a2900780c */ /* 0x000fc60004fa1670 */
[----:B------:R0:W-:Y:S01]  /*e480*/  @!P2 STG.E.U8 desc[UR16][R28.64+0x60], R7 ;  /* 0x000060071c00a986 */ /* 0x0001e2000c101110 */
[----:B------:R-:W-:-:S03]  /*e490*/  ISETP.LT.OR P2, PT, R41, 0x69, !P3 ;  /* 0x000000692900780c */ /* 0x000fc60005f41670 */
[----:B------:R0:W-:Y:S01]  /*e4a0*/  @!P6 STG.E.U8 desc[UR16][R30.64+0x68], R5 ;  /* 0x000068051e00e986 */ /* 0x0001e2000c101110 */
[----:B------:R-:W-:Y:S01]  /*e4b0*/  ISETP.LT.OR P6, PT, R41, 0x6a, !P3 ;  /* 0x0000006a2900780c */ /* 0x000fe20005fc1670 */
[----:B------:R-:W-:Y:S01]  /*e4c0*/  FMUL R2, R219, UR20 ;  /* 0x00000014db027c20 */ /* 0x000fe20008400000 */
[----:B------:R-:W-:Y:S01]  /*e4d0*/  FMUL R3, R218, UR20 ;  /* 0x00000014da037c20 */ /* 0x000fe20008400000 */
[----:B-1----:R-:W-:-:S03]  /*e4e0*/  F2FP.SATFINITE.E4M3.F32.PACK_AB_MERGE_C R9, RZ, R0, RZ ;  /* 0x00000000ff09723e */ /* 0x002fc600048070ff */
[----:B------:R-:W-:Y:S02]  /*e4f0*/  F2FP.SATFINITE.E4M3.F32.PACK_AB_MERGE_C R13, RZ, R2, RZ ;  /* 0x00000002ff0d723e */ /* 0x000fe400048070ff */
[----:B0-----:R-:W-:Y:S01]  /*e500*/  F2FP.SATFINITE.E4M3.F32.PACK_AB_MERGE_C R7, RZ, R3, RZ ;  /* 0x00000003ff07723e */ /* 0x001fe200048070ff */
[----:B------:R0:W-:Y:S01]  /*e510*/  @!P5 STG.E.U8 desc[UR16][R30.64+0x69], R9 ;  /* 0x000069091e00d986 */ /* 0x0001e2000c101110 */
[----:B------:R-:W-:-:S03]  /*e520*/  ISETP.LT.OR P5, PT, R41, 0x71, !P3 ;  /* 0x000000712900780c */ /* 0x000fc60005fa1670 */
[----:B------:R-:W-:Y:S01]  /*e530*/  @!P2 STG.E.U8 desc[UR16][R28.64+0x68], R13 ;  /* 0x0000680d1c00a986 */ /* 0x000fe2000c101110 */
[----:B------:R-:W-:-:S03]  /*e540*/  ISETP.LT.OR P2, PT, R41, 0x71, !P1 ;  /* 0x000000712900780c */ /* 0x000fc60004f41670 */
[----:B------:R1:W-:Y:S01]  /*e550*/  @!P6 STG.E.U8 desc[UR16][R28.64+0x69], R7 ;  /* 0x000069071c00e986 */ /* 0x0003e2000c101110 */
[----:B------:R-:W-:Y:S01]  /*e560*/  ISETP.LT.OR P6, PT, R41, 0x72, !P1 ;  /* 0x000000722900780c */ /* 0x000fe20004fc1670 */
[----:B------:R-:W-:Y:S01]  /*e570*/  FMUL R0, R221, UR20 ;  /* 0x00000014dd007c20 */ /* 0x000fe20008400000 */
[----:B------:R-:W-:Y:S01]  /*e580*/  FMUL R2, R220, UR20 ;  /* 0x00000014dc027c20 */ /* 0x000fe20008400000 */
[----:B------:R-:W-:-:S03]  /*e590*/  FMUL R3, R222, UR20 ;  /* 0x00000014de037c20 */ /* 0x000fc60008400000 */
[----:B------:R-:W-:Y:S02]  /*e5a0*/  F2FP.SATFINITE.E4M3.F32.PACK_AB_MERGE_C R5, RZ, R0, RZ ;  /* 0x00000000ff05723e */ /* 0x000fe400048070ff */
[----:B------:R-:W-:Y:S02]  /*e5b0*/  F2FP.SATFINITE.E4M3.F32.PACK_AB_MERGE_C R11, RZ, R2, RZ ;  /* 0x00000002ff0b723e */ /* 0x000fe400048070ff */
[----:B0-----:R-:W-:Y:S01]  /*e5c0*/  F2FP.SATFINITE.E4M3.F32.PACK_AB_MERGE_C R9, RZ, R3, RZ ;  /* 0x00000003ff09723e */ /* 0x001fe200048070ff */
[----:B------:R-:W-:Y:S01]  /*e5d0*/  @!P2 STG.E.U8 desc[UR16][R30.64+0x70], R5 ;  /* 0x000070051e00a986 */ /* 0x000fe2000c101110 */
[----:B------:R-:W-:-:S03]  /*e5e0*/  ISETP.LT.OR P2, PT, R41, 0x79, !P1 ;  /* 0x000000792900780c */ /* 0x000fc60004f41670 */
[----:B------:R0:W-:Y:S01]  /*e5f0*/  @!P6 STG.E.U8 desc[UR16][R30.64+0x71], R11 ;  /* 0x0000710b1e00e986 */ /* 0x0001e2000c101110 */
[C---:B------:R-:W-:Y:S02]  /*e600*/  ISETP.LT.OR P6, PT, R41.reuse, 0x72, !P3 ;  /* 0x000000722900780c */ /* 0x040fe40005fc1670 */
[C---:B------:R-:W-:Y:S01]  /*e610*/  ISETP.LT.OR P1, PT, R41.reuse, 0x7a, !P1 ;  /* 0x0000007a2900780c */ /* 0x040fe20004f21670 */
[----:B------:R0:W-:Y:S01]  /*e620*/  @!P5 STG.E.U8 desc[UR16][R28.64+0x70], R9 ;  /* 0x000070091c00d986 */ /* 0x0001e2000c101110 */
[C---:B------:R-:W-:Y:S02]  /*e630*/  ISETP.LT.OR P5, PT, R41.reuse, 0x79, !P3 ;  /* 0x000000792900780c */ /* 0x040fe40005fa1670 */
[----:B------:R-:W-:Y:S01]  /*e640*/  ISETP.LT.OR P3, PT, R41, 0x7a, !P3 ;  /* 0x0000007a2900780c */ /* 0x000fe20005f61670 */
[----:B--2---:R-:W-:Y:S01]  /*e650*/  FMUL R0, R223, UR20 ;  /* 0x00000014df007c20 */ /* 0x004fe20008400000 */
[----:B----4-:R-:W-:-:S04]  /*e660*/  FMUL R2, R224, UR20 ;  /* 0x00000014e0027c20 */ /* 0x010fc80008400000 */
[----:B-1----:R-:W-:Y:S01]  /*e670*/  F2FP.SATFINITE.E4M3.F32.PACK_AB_MERGE_C R7, RZ, R0, RZ ;  /* 0x00000000ff07723e */ /* 0x002fe200048070ff */
[----:B---3--:R-:W-:Y:S01]  /*e680*/  FMUL R3, R226, UR20 ;  /* 0x00000014e2037c20 */ /* 0x008fe20008400000 */
[----:B------:R-:W-:Y:S01]  /*e690*/  FMUL R4, R225, UR20 ;  /* 0x00000014e1047c20 */ /* 0x000fe20008400000 */
[----:B0-----:R-:W-:-:S03]  /*e6a0*/  F2FP.SATFINITE.E4M3.F32.PACK_AB_MERGE_C R11, RZ, R2, RZ ;  /* 0x00000002ff0b723e */ /* 0x001fc600048070ff */
[----:B------:R-:W-:Y:S01]  /*e6b0*/  F2FP.SATFINITE.E4M3.F32.PACK_AB_MERGE_C R3, RZ, R3, RZ ;  /* 0x00000003ff03723e */ /* 0x000fe200048070ff */
[----:B------:R-:W-:Y:S01]  /*e6c0*/  FMUL R5, R227, UR20 ;  /* 0x00000014e3057c20 */ /* 0x000fe20008400000 */
[----:B------:R-:W-:Y:S01]  /*e6d0*/  F2FP.SATFINITE.E4M3.F32.PACK_AB_MERGE_C R9, RZ, R4, RZ ;  /* 0x00000004ff09723e */ /* 0x000fe200048070ff */
[----:B------:R0:W-:Y:S03]  /*e6e0*/  @!P6 STG.E.U8 desc[UR16][R28.64+0x71], R7 ;  /* 0x000071071c00e986 */ /* 0x0001e6000c101110 */
[----:B------:R-:W-:Y:S01]  /*e6f0*/  F2FP.SATFINITE.E4M3.F32.PACK_AB_MERGE_C R5, RZ, R5, RZ ;  /* 0x00000005ff05723e */ /* 0x000fe200048070ff */
[----:B------:R0:W-:Y:S04]  /*e700*/  @!P2 STG.E.U8 desc[UR16][R30.64+0x78], R11 ;  /* 0x0000780b1e00a986 */ /* 0x0001e8000c101110 */
[----:B------:R0:W-:Y:S04]  /*e710*/  @!P1 STG.E.U8 desc[UR16][R30.64+0x79], R3 ;  /* 0x000079031e009986 */ /* 0x0001e8000c101110 */
[----:B------:R0:W-:Y:S04]  /*e720*/  @!P5 STG.E.U8 desc[UR16][R28.64+0x78], R9 ;  /* 0x000078091c00d986 */ /* 0x0001e8000c101110 */
[----:B------:R0:W-:Y:S02]  /*e730*/  @!P3 STG.E.U8 desc[UR16][R28.64+0x79], R5 ;  /* 0x000079051c00b986 */ /* 0x0001e4000c101110 */
.L_x_296:
[----:B------:R-:W-:Y:S05]  /*e740*/  BSYNC B0 ;  /* 0x0000000000007941 */ /* 0x000fea0003800000 */
.L_x_38:
[----:B0-----:R-:W2:Y:S04]  /*e750*/  LDL.LU R3, [R1+0x7c] ;  /* 0x00007c0001037983 */ /* 0x001ea80000300800 */
[----:B-----5:R-:W2:Y:S01]  /*e760*/  LDL.LU R2, [R1+0x80] ;  /* 0x0000800001027983 */ /* 0x020ea20000300800 */
[----:B------:R-:W-:Y:S01]  /*e770*/  ULDC UR6, c[0x0][0xc] ;  /* 0x0000030000067ab9 */ /* 0x000fe20000000800 */
[----:B------:R-:W-:Y:S01]  /*e780*/  ULDC UR7, c[0x0][0x10] ;  /* 0x0000040000077ab9 */ /* 0x000fe20000000800 */
[----:B------:R-:W2:Y:S01]  /*e790*/  LDC R5, c[0x0][0x14] ;  /* 0x00000500ff057b82 */ /* 0x000ea20000000800 */
[----:B------:R-:W-:Y:S01]  /*e7a0*/  UIMAD.WIDE.U32 UR6, UR6, UR7, URZ ;  /* 0x00000007060672a5 */ /* 0x000fe2000f8e003f */
[----:B------:R-:W-:Y:S01]  /*e7b0*/  PRMT R0, RZ, 0x7610, R0 ;  /* 0x00007610ff007816 */ /* 0x000fe20000000000 */
[----:B------:R-:W-:-:S04]  /*e7c0*/  UMOV UR22, 0xffffffff ;  /* 0xffffffff00167882 */ /* 0x000fc80000000000 */
[----:B--2---:R-:W-:-:S04]  /*e7d0*/  IMAD.WIDE.U32 R2, R5, UR6, R2 ;  /* 0x0000000605027c25 */ /* 0x004fc8000f8e0002 */
[----:B------:R-:W-:Y:S01]  /*e7e0*/  IMAD R5, R5, UR7, RZ ;  /* 0x0000000705057c24 */ /* 0x000fe2000f8e02ff */
[----:B------:R-:W-:Y:S01]  /*e7f0*/  ULDC.64 UR6, c[0x0][0x650] ;  /* 0x0001940000067ab9 */ /* 0x000fe20000000a00 */
[----:B------:R-:W-:Y:S01]  /*e800*/  IMAD.MOV.U32 R19, RZ, RZ, R2 ;  /* 0x000000ffff137224 */ /* 0x000fe200078e0002 */
[----:B------:R-:W-:Y:S01]  /*e810*/  ISETP.GE.U32.AND P1, PT, R2, UR6, PT ;  /* 0x0000000602007c0c */ /* 0x000fe2000bf26070 */
[----:B------:R-:W-:Y:S02]  /*e820*/  IMAD.IADD R22, R3, 0x1, R5 ;  /* 0x0000000103167824 */ /* 0x000fe400078e0205 */
[----:B------:R-:W-:-:S03]  /*e830*/  IMAD.MOV.U32 R2, RZ, RZ, -0x1 ;  /* 0xffffffffff027424 */ /* 0x000fc600078e00ff */
[----:B------:R0:W-:Y:S01]  /*e840*/  STL [R1+0x7c], R22 ;  /* 0x00007c1601007387 */ /* 0x0001e20000100800 */
[----:B------:R-:W-:-:S03]  /*e850*/  ISETP.GE.U32.AND.EX P1, PT, R22, UR7, PT, P1 ;  /* 0x0000000716007c0c */ /* 0x000fc6000bf26110 */
[----:B------:R0:W-:Y:S04]  /*e860*/  STL [R1+0x80], R19 ;  /* 0x0000801301007387 */ /* 0x0001e80000100800 */
[----:B------:R0:W-:Y:S06]  /*e870*/  STL [R1+0x84], R2 ;  /* 0x0000840201007387 */ /* 0x0001ec0000100800 */
[----:B------:R-:W-:Y:S05]  /*e880*/  @P1 BRA `(.L_x_297) ;  /* 0x00000004006c1947 */ /* 0x000fea0003800000 */
[----:B------:R-:W2:Y:S01]  /*e890*/  S2R R14, SR_CTAID.X ;  /* 0x00000000000e7919 */ /* 0x000ea20000002500 */
[----:B------:R-:W5:Y:S01]  /*e8a0*/  LDC.64 R8, c[0x0][0x628] ;  /* 0x00018a00ff087b82 */ /* 0x000f620000000a00 */
[----:B------:R-:W-:Y:S01]  /*e8b0*/  ULDC UR6, c[0x0][0x150] ;  /* 0x0000540000067ab9 */ /* 0x000fe20000000800 */
[----:B------:R-:W-:Y:S01]  /*e8c0*/  IMAD.MOV.U32 R6, RZ, RZ, R19 ;  /* 0x000000ffff067224 */ /* 0x000fe200078e0013 */
[----:B------:R-:W0:Y:S01]  /*e8d0*/  S2R R16, SR_CTAID.Y ;  /* 0x0000000000107919 */ /* 0x000e220000002600 */
[----:B------:R-:W-:-:S04]  /*e8e0*/  IMAD.MOV.U32 R7, RZ, RZ, R22 ;  /* 0x000000ffff077224 */ /* 0x000fc800078e0016 */
[----:B------:R-:W0:Y:S08]  /*e8f0*/  LDC R17, c[0x0][0x144] ;  /* 0x00005100ff117b82 */ /* 0x000e300000000800 */
[----:B------:R-:W0:Y:S08]  /*e900*/  LDC R10, c[0x0][0x630] ;  /* 0x00018c00ff0a7b82 */ /* 0x000e300000000800 */
[----:B------:R-:W0:Y:S01]  /*e910*/  LDC.64 R12, c[0x0][0x620] ;  /* 0x00018800ff0c7b82 */ /* 0x000e220000000a00 */
[----:B-----5:R-:W-:-:S04]  /*e920*/  ISETP.NE.U32.AND P1, PT, R8, RZ, PT ;  /* 0x000000ff0800720c */ /* 0x020fc80003f25070 */
[----:B------:R-:W-:Y:S02]  /*e930*/  ISETP.NE.AND.EX P1, PT, R9, RZ, PT, P1 ;  /* 0x000000ff0900720c */ /* 0x000fe40003f25310 */
[----:B--2---:R-:W-:-:S05]  /*e940*/  I2FP.F32.U32 R0, R14 ;  /* 0x0000000e00007245 */ /* 0x004fca0000201000 */
[----:B------:R-:W-:-:S04]  /*e950*/  FMUL R0, R0, UR6 ;  /* 0x0000000600007c20 */ /* 0x000fc80008400000 */
[----:B------:R2:W0:Y:S02]  /*e960*/  F2I.U32.TRUNC.NTZ R15, R0 ;  /* 0x00000000000f7305 */ /* 0x000424000020f000 */
[----:B------:R-:W-:Y:S05]  /*e970*/  @!P1 BRA `(.L_x_298) ;  /* 0x0000000000289947 */ /* 0x000fea0003800000 */
[----:B--2---:R-:W2:Y:S02]  /*e980*/  LDC R0, c[0x0][0x634] ;  /* 0x00018d00ff007b82 */ /* 0x004ea40000000800 */
[----:B--2---:R-:W-:-:S05]  /*e990*/  IADD3 R7, P1, R19, R0, RZ ;  /* 0x0000000013077210 */ /* 0x004fca0007f3e0ff */
[----:B------:R-:W-:-:S04]  /*e9a0*/  IMAD.X R11, RZ, RZ, R22, P1 ;  /* 0x000000ffff0b7224 */ /* 0x000fc800008e0616 */
[----:B0-----:R-:W-:-:S04]  /*e9b0*/  IMAD.WIDE.U32 R2, R11, R8, RZ ;  /* 0x000000080b027225 */ /* 0x001fc800078e00ff */
[----:B------:R-:W-:-:S04]  /*e9c0*/  IMAD.WIDE.U32 R4, P1, R7, R9, R2 ;  /* 0x0000000907047225 */ /* 0x000fc80007820002 */
[----:B------:R-:W-:-:S04]  /*e9d0*/  IMAD.WIDE.U32 R2, R7, R8, RZ ;  /* 0x0000000807027225 */ /* 0x000fc800078e00ff */
[----:B------:R-:W-:Y:S01]  /*e9e0*/  IMAD.X R7, RZ, RZ, RZ, P1 ;  /* 0x000000ffff077224 */ /* 0x000fe200008e06ff */
[----:B------:R-:W-:Y:S01]  /*e9f0*/  IADD3 RZ, P1, R3, R4, RZ ;  /* 0x0000000403ff7210 */ /* 0x000fe20007f3e0ff */
[----:B------:R-:W-:-:S04]  /*ea00*/  IMAD.MOV.U32 R6, RZ, RZ, R5 ;  /* 0x000000ffff067224 */ /* 0x000fc800078e0005 */
[----:B------:R-:W-:-:S08]  /*ea10*/  IMAD.WIDE.U32.X R6, R11, R9, R6, P1 ;  /* 0x000000090b067225 */ /* 0x000fd000008e0406 */
.L_x_298:
[-CC-:B01----:R-:W-:Y:S01]  /*ea20*/  SHF.R.U64 R24, R6, R10.reuse, R7.reuse ;  /* 0x0000000a06187219 */ /* 0x183fe20000001207 */
[----:B------:R-:W0:Y:S01]  /*ea30*/  LDC.64 R20, c[0x0][0x640] ;  /* 0x00019000ff147b82 */ /* 0x000e220000000a00 */
[----:B--2---:R-:W-:Y:S01]  /*ea40*/  SHF.R.U32.HI R0, RZ, R10, R7 ;  /* 0x0000000aff007219 */ /* 0x004fe20000011607 */
[----:B------:R-:W-:Y:S01]  /*ea50*/  IMAD.MOV.U32 R2, RZ, RZ, R19 ;  /* 0x000000ffff027224 */ /* 0x000fe200078e0013 */
[----:B------:R-:W-:Y:S01]  /*ea60*/  IADD3 R5, P1, RZ, -R24, RZ ;  /* 0x80000018ff057210 */ /* 0x000fe20007f3e0ff */
[----:B------:R-:W-:Y:S01]  /*ea70*/  IMAD.MOV R15, RZ, RZ, -R15 ;  /* 0x000000ffff0f7224 */ /* 0x000fe200078e0a0f */
[----:B------:R-:W-:Y:S01]  /*ea80*/  ULDC UR6, c[0x0][0x154] ;  /* 0x0000550000067ab9 */ /* 0x000fe20000000800 */
[----:B------:R-:W-:Y:S02]  /*ea90*/  IMAD.MOV.U32 R7, RZ, RZ, 0x1 ;  /* 0x00000001ff077424 */ /* 0x000fe400078e00ff */
[----:B------:R-:W1:Y:S01]  /*eaa0*/  LDC R4, c[0x0][0x618] ;  /* 0x00018600ff047b82 */ /* 0x000e620000000800 */
[----:B------:R-:W-:-:S02]  /*eab0*/  IMAD.X R3, RZ, RZ, ~R0, P1 ;  /* 0x000000ffff037224 */ /* 0x000fc400008e0e00 */
[----:B------:R-:W-:Y:S02]  /*eac0*/  IMAD R15, R17, R15, R14 ;  /* 0x0000000f110f7224 */ /* 0x000fe400078e020e */
[-C--:B------:R-:W-:Y:S02]  /*ead0*/  IMAD R0, R3, R12.reuse, RZ ;  /* 0x0000000c03007224 */ /* 0x080fe400078e02ff */
[----:B------:R-:W-:Y:S01]  /*eae0*/  IMAD.MOV.U32 R3, RZ, RZ, R22 ;  /* 0x000000ffff037224 */ /* 0x000fe200078e0016 */
[----:B------:R-:W2:Y:S01]  /*eaf0*/  LDC R6, c[0x0][0x608] ;  /* 0x00018200ff067b82 */ /* 0x000ea20000000800 */
[----:B------:R-:W-:-:S04]  /*eb00*/  IMAD.WIDE.U32 R2, R5, R12, R2 ;  /* 0x0000000c05027225 */ /* 0x000fc800078e0002 */
[----:B------:R-:W-:-:S03]  /*eb10*/  IMAD R5, R5, R13, R0 ;  /* 0x0000000d05057224 */ /* 0x000fc600078e0200 */
[----:B------:R-:W5:Y:S01]  /*eb20*/  LDC R18, c[0x0][0x658] ;  /* 0x00019600ff127b82 */ /* 0x000f620000000800 */
[----:B------:R-:W-:Y:S01]  /*eb30*/  I2FP.F32.U32 R0, R16 ;  /* 0x0000001000007245 */ /* 0x000fe20000201000 */
[----:B------:R-:W-:Y:S01]  /*eb40*/  IMAD.IADD R3, R3, 0x1, R5 ;  /* 0x0000000103037824 */ /* 0x000fe200078e0205 */
[----:B0-----:R-:W-:Y:S01]  /*eb50*/  ISETP.NE.U32.AND P1, PT, R20, RZ, PT ;  /* 0x000000ff1400720c */ /* 0x001fe20003f25070 */
[----:B------:R-:W-:Y:S02]  /*eb60*/  IMAD.MOV.U32 R5, RZ, RZ, -0x1 ;  /* 0xffffffffff057424 */ /* 0x000fe400078e00ff */
[----:B------:R-:W-:Y:S02]  /*eb70*/  FMUL R0, R0, UR6 ;  /* 0x0000000600007c20 */ /* 0x000fe40008400000 */
[----:B------:R-:W0:Y:S01]  /*eb80*/  LDC R13, c[0x0][0x148] ;  /* 0x00005200ff0d7b82 */ /* 0x000e220000000800 */
[----:B-1----:R-:W-:Y:S01]  /*eb90*/  SHF.R.U64 R10, R2, R4, R3 ;  /* 0x00000004020a7219 */ /* 0x002fe20000001203 */
[----:B------:R1:W0:Y:S01]  /*eba0*/  F2I.U32.TRUNC.NTZ R12, R0 ;  /* 0x00000000000c7305 */ /* 0x000222000020f000 */
[----:B------:R-:W-:-:S02]  /*ebb0*/  ISETP.NE.AND.EX P1, PT, R21, RZ, PT, P1 ;  /* 0x000000ff1500720c */ /* 0x000fc40003f25310 */
[----:B------:R-:W-:-:S03]  /*ebc0*/  SHF.R.U32.HI R3, RZ, R4, R3 ;  /* 0x00000004ff037219 */ /* 0x000fc60000011603 */
[----:B------:R-:W0:Y:S01]  /*ebd0*/  LDC R14, c[0x0][0x600] ;  /* 0x00018000ff0e7b82 */ /* 0x000e220000000800 */
[-CC-:B--2---:R-:W-:Y:S02]  /*ebe0*/  SHF.R.U64 R8, R10, R6.reuse, R3.reuse ;  /* 0x000000060a087219 */ /* 0x184fe40000001203 */
[----:B------:R-:W-:-:S05]  /*ebf0*/  SHF.R.U32.HI R3, RZ, R6, R3 ;  /* 0x00000006ff037219 */ /* 0x000fca0000011603 */
[----:B------:R-:W2:Y:S01]  /*ec00*/  LDC R19, c[0x0][0x648] ;  /* 0x00019200ff137b82 */ /* 0x000ea20000000800 */
[-CC-:B-----5:R-:W-:Y:S02]  /*ec10*/  SHF.R.U64 R11, R8, R18.reuse, R3.reuse ;  /* 0x00000012080b7219 */ /* 0x1a0fe40000001203 */
[-C--:B------:R-:W-:Y:S02]  /*ec20*/  SHF.L.U32 R5, R5, R18.reuse, RZ ;  /* 0x0000001205057219 */ /* 0x080fe400000006ff */
[-C--:B------:R-:W-:Y:S01]  /*ec30*/  SHF.R.U32.HI R3, RZ, R18.reuse, R3 ;  /* 0x00000012ff037219 */ /* 0x080fe20000011603 */
[----:B------:R-:W-:Y:S01]  /*ec40*/  IMAD.MOV.U32 R2, RZ, RZ, R11 ;  /* 0x000000ffff027224 */ /* 0x000fe200078e000b */
[----:B------:R-:W-:Y:S01]  /*ec50*/  SHF.L.U32 R40, R7, R18, RZ ;  /* 0x0000001207287219 */ /* 0x000fe200000006ff */
[----:B------:R-:W0:Y:S01]  /*ec60*/  LDC R22, c[0x0][0x638] ;  /* 0x00018e00ff167b82 */ /* 0x000e220000000800 */
[----:B------:R-:W-:-:S07]  /*ec70*/  LOP3.LUT R17, RZ, R5, RZ, 0x33, !PT ;  /* 0x00000005ff117212 */ /* 0x000fce00078e33ff */
[----:B------:R-:W0:Y:S01]  /*ec80*/  LDC R23, c[0x0][0x610] ;  /* 0x00018400ff177b82 */ /* 0x000e220000000800 */
[----:B-1----:R-:W-:Y:S05]  /*ec90*/  @!P1 BRA `(.L_x_299) ;  /* 0x0000000000289947 */ /* 0x002fea0003800000 */
[----:B------:R-:W1:Y:S02]  /*eca0*/  LDC R0, c[0x0][0x64c] ;  /* 0x00019300ff007b82 */ /* 0x000e640000000800 */
[----:B-1----:R-:W-:-:S05]  /*ecb0*/  IADD3 R7, P1, R11, R0, RZ ;  /* 0x000000000b077210 */ /* 0x002fca0007f3e0ff */
        /* <DEDUP_REMOVED lines=8> */
.L_x_299:
[----:B--2---:R-:W-:Y:S01]  /*ed40*/  SHF.R.U64 R0, R2, R19, R3 ;  /* 0x0000001302007219 */ /* 0x004fe20000001203 */
[----:B0-----:R-:W-:Y:S01]  /*ed50*/  VIADD R3, R14, 0xffffffff ;  /* 0xffffffff0e037836 */ /* 0x001fe20000000000 */
[----:B------:R-:W-:Y:S01]  /*ed60*/  LOP3.LUT R5, R8, R17, RZ, 0xc0, !PT ;  /* 0x0000001108057212 */ /* 0x000fe200078ec0ff */
[----:B------:R-:W-:Y:S01]  /*ed70*/  IMAD.MOV R12, RZ, RZ, -R12 ;  /* 0x000000ffff0c7224 */ /* 0x000fe200078e0a0c */
[----:B------:R-:W-:Y:S01]  /*ed80*/  R2UR UR22, R24 ;  /* 0x00000000181672ca */ /* 0x000fe200000e0000 */
[----:B------:R-:W-:Y:S01]  /*ed90*/  IMAD.MOV R2, RZ, RZ, -R0 ;  /* 0x000000ffff027224 */ /* 0x000fe200078e0a00 */
[----:B------:R-:W-:Y:S01]  /*eda0*/  LOP3.LUT R3, R10, R3, RZ, 0xc0, !PT ;  /* 0x000000030a037212 */ /* 0x000fe200078ec0ff */
[----:B------:R-:W-:Y:S02]  /*edb0*/  IMAD R40, R40, R0, R5 ;  /* 0x0000000028287224 */ /* 0x000fe400078e0205 */
[----:B------:R-:W-:Y:S02]  /*edc0*/  @P4 IMAD R15, R13, R12, R16 ;  /* 0x0000000c0d0f4224 */ /* 0x000fe400078e0210 */
[----:B------:R-:W-:-:S02]  /*edd0*/  IMAD R0, R2, R22, R11 ;  /* 0x0000001602007224 */ /* 0x000fc400078e020b */
[----:B------:R-:W-:Y:S02]  /*ede0*/  IMAD R40, R40, R23, R15 ;  /* 0x0000001728287224 */ /* 0x000fe400078e020f */
[----:B------:R-:W-:Y:S02]  /*edf0*/  IMAD R3, R0, R14, R3 ;  /* 0x0000000e00037224 */ /* 0x000fe400078e0203 */
[----:B------:R-:W-:-:S03]  /*ee00*/  IMAD.MOV.U32 R0, RZ, RZ, 0x1 ;  /* 0x00000001ff007424 */ /* 0x000fc600078e00ff */
[----:B------:R-:W-:Y:S02]  /*ee10*/  SEL R2, R3, R40, !P4 ;  /* 0x0000002803027207 */ /* 0x000fe40006000000 */
[----:B------:R-:W-:-:S03]  /*ee20*/  SEL R40, R40, R3, !P4 ;  /* 0x0000000328287207 */ /* 0x000fc60006000000 */
[----:B------:R2:W-:Y:S04]  /*ee30*/  STL [R1+0x84], R2 ;  /* 0x0000840201007387 */ /* 0x0005e80000100800 */
.L_x_297:
[----:B------:R0:W-:Y:S01]  /*ee40*/  STL [R1+0x88], R40 ;  /* 0x0000882801007387 */ /* 0x0001e20000100800 */
[----:B------:R-:W-:-:S13]  /*ee50*/  LOP3.LUT P1, RZ, R0, 0xff, RZ, 0xc0, !PT ;  /* 0x000000ff00ff7812 */ /* 0x000fda000782c0ff */
[----:B0-----:R-:W-:Y:S05]  /*ee60*/  @P1 BRA `(.L_x_300) ;  /* 0xffffff2400781947 */ /* 0x001fea000383ffff */
[----:B------:R-:W-:Y:S05]  /*ee70*/  EXIT ;  /* 0x000000000000794d */ /* 0x000fea0003800000 */
.L_x_8:
[----:B------:R-:W2:Y:S01]  /*ee80*/  LDL R22, [R1+0x80] ;  /* 0x0000800001167983 */ /* 0x000ea20000100800 */
[----:B0-----:R-:W-:-:S03]  /*ee90*/  ULDC.64 UR4, c[0x0][0x650] ;  /* 0x0001940000047ab9 */ /* 0x001fc60000000a00 */
[----:B-1----:R-:W3:Y:S01]  /*eea0*/  LDL R23, [R1+0x7c] ;  /* 0x00007c0001177983 */ /* 0x002ee20000100800 */
[----:B------:R-:W-:Y:S01]  /*eeb0*/  PRMT R4, RZ, 0x7610, R4 ;  /* 0x00007610ff047816 */ /* 0x000fe20000000004 */
[----:B------:R-:W-:Y:S02]  /*eec0*/  IMAD.MOV.U32 R5, RZ, RZ, -0x1 ;  /* 0xffffffffff057424 */ /* 0x000fe400078e00ff */
[----:B------:R-:W-:Y:S02]  /*eed0*/  IMAD.MOV.U32 R7, RZ, RZ, -0x1 ;  /* 0xffffffffff077424 */ /* 0x000fe400078e00ff */
[----:B------:R-:W-:Y:S01]  /*eee0*/  IMAD.MOV.U32 R6, RZ, RZ, -0x1 ;  /* 0xffffffffff067424 */ /* 0x000fe200078e00ff */
[----:B--2---:R-:W-:-:S04]  /*eef0*/  ISETP.GE.U32.AND P0, PT, R22, UR4, PT ;  /* 0x0000000416007c0c */ /* 0x004fc8000bf06070 */
[----:B---3--:R-:W-:-:S13]  /*ef00*/  ISETP.GE.U32.AND.EX P0, PT, R23, UR5, PT, P0 ;  /* 0x0000000517007c0c */ /* 0x008fda000bf06100 */
[----:B------:R-:W-:Y:S05]  /*ef10*/  @P0 BRA `(.L_x_301) ;  /* 0x00000004002c0947 */ /* 0x000fea0003800000 */
[----:B------:R-:W0:Y:S01]  /*ef20*/  LDC.64 R14, c[0x0][0x628] ;  /* 0x00018a00ff0e7b82 */ /* 0x000e220000000a00 */
[----:B------:R-:W-:Y:S02]  /*ef30*/  IMAD.MOV.U32 R8, RZ, RZ, R22 ;  /* 0x000000ffff087224 */ /* 0x000fe400078e0016 */
[----:B------:R-:W-:-:S05]  /*ef40*/  IMAD.MOV.U32 R9, RZ, RZ, R23 ;  /* 0x000000ffff097224 */ /* 0x000fca00078e0017 */
[----:B------:R-:W1:Y:S08]  /*ef50*/  LDC R10, c[0x0][0x630] ;  /* 0x00018c00ff0a7b82 */ /* 0x000e700000000800 */
[----:B------:R-:W2:Y:S01]  /*ef60*/  LDC.64 R16, c[0x0][0x620] ;  /* 0x00018800ff107b82 */ /* 0x000ea20000000a00 */
[----:B0-----:R-:W-:-:S04]  /*ef70*/  ISETP.NE.U32.AND P0, PT, R14, RZ, PT ;  /* 0x000000ff0e00720c */ /* 0x001fc80003f05070 */
[----:B------:R-:W-:-:S13]  /*ef80*/  ISETP.NE.AND.EX P0, PT, R15, RZ, PT, P0 ;  /* 0x000000ff0f00720c */ /* 0x000fda0003f05300 */
[----:B-12---:R-:W-:Y:S05]  /*ef90*/  @!P0 BRA `(.L_x_302) ;  /* 0x0000000000288947 */ /* 0x006fea0003800000 */
        /* <DEDUP_REMOVED lines=10> */
.L_x_302:
[----:B------:R-:W0:Y:S01]  /*f040*/  LDC.64 R20, c[0x0][0x640] ;  /* 0x00019000ff147b82 */ /* 0x000e220000000a00 */
[-CC-:B------:R-:W-:Y:S02]  /*f050*/  SHF.R.U64 R14, R8, R10.reuse, R9.reuse ;  /* 0x0000000a080e7219 */ /* 0x180fe40000001209 */
[----:B------:R-:W-:Y:S02]  /*f060*/  SHF.R.U32.HI R4, RZ, R10, R9 ;  /* 0x0000000aff047219 */ /* 0x000fe40000011609 */
[----:B------:R-:W-:-:S03]  /*f070*/  IADD3 R7, P0, RZ, -R14, RZ ;  /* 0x8000000eff077210 */ /* 0x000fc60007f1e0ff */
[----:B------:R-:W1:Y:S02]  /*f080*/  LDC R8, c[0x0][0x618] ;  /* 0x00018600ff087b82 */ /* 0x000e640000000800 */
[----:B------:R-:W-:Y:S02]  /*f090*/  IMAD.X R5, RZ, RZ, ~R4, P0 ;  /* 0x000000ffff057224 */ /* 0x000fe400000e0e04 */
[----:B------:R-:W-:Y:S02]  /*f0a0*/  IMAD.MOV.U32 R4, RZ, RZ, R22 ;  /* 0x000000ffff047224 */ /* 0x000fe400078e0016 */
[-C--:B------:R-:W-:Y:S02]  /*f0b0*/  IMAD R6, R5, R16.reuse, RZ ;  /* 0x0000001005067224 */ /* 0x080fe400078e02ff */
[----:B------:R-:W2:Y:S01]  /*f0c0*/  LDC R18, c[0x0][0x608] ;  /* 0x00018200ff127b82 */ /* 0x000ea20000000800 */
[----:B------:R-:W-:Y:S02]  /*f0d0*/  IMAD.MOV.U32 R5, RZ, RZ, R23 ;  /* 0x000000ffff057224 */ /* 0x000fe400078e0017 */
[----:B------:R-:W-:-:S05]  /*f0e0*/  IMAD.WIDE.U32 R4, R7, R16, R4 ;  /* 0x0000001007047225 */ /* 0x000fca00078e0004 */
[----:B------:R-:W3:Y:S01]  /*f0f0*/  LDC R19, c[0x0][0x658] ;  /* 0x00019600ff137b82 */ /* 0x000ee20000000800 */
[----:B------:R-:W-:Y:S01]  /*f100*/  IMAD R7, R7, R17, R6 ;  /* 0x0000001107077224 */ /* 0x000fe200078e0206 */
[----:B0-----:R-:W-:Y:S01]  /*f110*/  ISETP.NE.U32.AND P0, PT, R20, RZ, PT ;  /* 0x000000ff1400720c */ /* 0x001fe20003f05070 */
[----:B------:R-:W-:Y:S02]  /*f120*/  IMAD.MOV.U32 R6, RZ, RZ, -0x1 ;  /* 0xffffffffff067424 */ /* 0x000fe400078e00ff */
[----:B------:R-:W-:Y:S01]  /*f130*/  IMAD.IADD R5, R5, 0x1, R7 ;  /* 0x0000000105057824 */ /* 0x000fe200078e0207 */
[----:B------:R-:W-:Y:S02]  /*f140*/  ISETP.NE.AND.EX P0, PT, R21, RZ, PT, P0 ;  /* 0x000000ff1500720c */ /* 0x000fe40003f05300 */
[----:B------:R-:W0:Y:S02]  /*f150*/  LDC R17, c[0x0][0x600] ;  /* 0x00018000ff117b82 */ /* 0x000e240000000800 */
[----:B-1----:R-:W-:-:S02]  /*f160*/  SHF.R.U64 R10, R4, R8, R5 ;  /* 0x00000008040a7219 */ /* 0x002fc40000001205 */
[----:B------:R-:W-:-:S04]  /*f170*/  SHF.R.U32.HI R5, RZ, R8, R5 ;  /* 0x00000008ff057219 */ /* 0x000fc80000011605 */
[----:B------:R-:W1:Y:S01]  /*f180*/  LDC R22, c[0x0][0x648] ;  /* 0x00019200ff167b82 */ /* 0x000e620000000800 */
[-CC-:B--2---:R-:W-:Y:S02]  /*f190*/  SHF.R.U64 R15, R10, R18.reuse, R5.reuse ;  /* 0x000000120a0f7219 */ /* 0x184fe40000001205 */
[----:B------:R-:W-:Y:S01]  /*f1a0*/  SHF.R.U32.HI R4, RZ, R18, R5 ;  /* 0x00000012ff047219 */ /* 0x000fe20000011605 */
[----:B------:R-:W-:-:S04]  /*f1b0*/  IMAD.MOV.U32 R18, RZ, RZ, 0x1 ;  /* 0x00000001ff127424 */ /* 0x000fc800078e00ff */
[----:B------:R-:W2:Y:S01]  /*f1c0*/  LDC R23, c[0x0][0x638] ;  /* 0x00018e00ff177b82 */ /* 0x000ea20000000800 */
[-CC-:B---3--:R-:W-:Y:S02]  /*f1d0*/  SHF.R.U64 R16, R15, R19.reuse, R4.reuse ;  /* 0x000000130f107219 */ /* 0x188fe40000001204 */
[-C--:B------:R-:W-:Y:S02]  /*f1e0*/  SHF.L.U32 R6, R6, R19.reuse, RZ ;  /* 0x0000001306067219 */ /* 0x080fe400000006ff */
[----:B------:R-:W-:Y:S01]  /*f1f0*/  SHF.R.U32.HI R5, RZ, R19, R4 ;  /* 0x00000013ff057219 */ /* 0x000fe20000011604 */
[----:B------:R-:W-:Y:S01]  /*f200*/  IMAD.MOV.U32 R4, RZ, RZ, R16 ;  /* 0x000000ffff047224 */ /* 0x000fe200078e0010 */
[----:B------:R-:W-:Y:S01]  /*f210*/  LOP3.LUT R24, RZ, R6, RZ, 0x33, !PT ;  /* 0x00000006ff187212 */ /* 0x000fe200078e33ff */
[----:B------:R-:W3:Y:S01]  /*f220*/  LDC R25, c[0x0][0x610] ;  /* 0x00018400ff197b82 */ /* 0x000ee20000000800 */
[----:B------:R-:W-:Y:S05]  /*f230*/  @!P0 BRA `(.L_x_303) ;  /* 0x0000000000288947 */ /* 0x000fea0003800000 */
        /* <DEDUP_REMOVED lines=10> */
.L_x_303:
[----:B-1----:R-:W-:Y:S01]  /*f2e0*/  SHF.R.U64 R4, R4, R22, R5 ;  /* 0x0000001604047219 */ /* 0x002fe20000001205 */
[----:B0-----:R-:W-:Y:S01]  /*f2f0*/  VIADD R7, R17, 0xffffffff ;  /* 0xffffffff11077836 */ /* 0x001fe20000000000 */
[----:B------:R-:W-:Y:S01]  /*f300*/  SHF.L.U32 R18, R18, R19, RZ ;  /* 0x0000001312127219 */ /* 0x000fe200000006ff */
[----:B------:R-:W-:Y:S01]  /*f310*/  @P4 IMAD R0, R11, R12, R2 ;  /* 0x0000000c0b004224 */ /* 0x000fe200078e0202 */
[----:B------:R-:W-:Y:S01]  /*f320*/  LOP3.LUT R3, R15, R24, RZ, 0xc0, !PT ;  /* 0x000000180f037212 */ /* 0x000fe200078ec0ff */
[----:B------:R-:W-:Y:S01]  /*f330*/  IMAD.MOV R5, RZ, RZ, -R4 ;  /* 0x000000ffff057224 */ /* 0x000fe200078e0a04 */
[----:B------:R-:W-:Y:S01]  /*f340*/  LOP3.LUT R7, R10, R7, RZ, 0xc0, !PT ;  /* 0x000000070a077212 */ /* 0x000fe200078ec0ff */
[----:B------:R-:W-:Y:S02]  /*f350*/  IMAD.MOV.U32 R6, RZ, RZ, R14 ;  /* 0x000000ffff067224 */ /* 0x000fe400078e000e */
[----:B------:R-:W-:Y:S02]  /*f360*/  IMAD R3, R18, R4, R3 ;  /* 0x0000000412037224 */ /* 0x000fe400078e0203 */
[----:B--2---:R-:W-:-:S02]  /*f370*/  IMAD R2, R5, R23, R16 ;  /* 0x0000001705027224 */ /* 0x004fc400078e0210 */
[----:B---3--:R-:W-:Y:S02]  /*f380*/  IMAD R0, R3, R25, R0 ;  /* 0x0000001903007224 */ /* 0x008fe400078e0200 */
[----:B------:R-:W-:Y:S02]  /*f390*/  IMAD R5, R2, R17, R7 ;  /* 0x0000001102057224 */ /* 0x000fe400078e0207 */
[----:B------:R-:W-:-:S03]  /*f3a0*/  IMAD.MOV.U32 R4, RZ, RZ, 0x1 ;  /* 0x00000001ff047424 */ /* 0x000fc600078e00ff */
[----:B------:R-:W-:Y:S02]  /*f3b0*/  SEL R7, R5, R0, !P4 ;  /* 0x0000000005077207 */ /* 0x000fe40006000000 */
[----:B------:R-:W-:-:S07]  /*f3c0*/  SEL R5, R0, R5, !P4 ;  /* 0x0000000500057207 */ /* 0x000fce0006000000 */
.L_x_301:
[----:B------:R-:W-:-:S08]  /*f3d0*/  NOP ;  /* 0x0000000000007918 */ /* 0x000fd00000000000 */
[----:B------:R-:W0:-:S00]  /*f3e0*/  USETMAXREG.DEALLOC.CTAPOOL 0x28 ;  /* 0x00000028000079c8 */ /* 0x000e0000080e0500 */
[----:B------:R-:W-:-:S13]  /*f3f0*/  ISETP.NE.AND P0, PT, RZ, UR8, PT ;  /* 0x00000008ff007c0c */ /* 0x000fda000bf05270 */
[----:B------:R-:W-:Y:S05]  /*f400*/  @P0 EXIT ;  /* 0x000000000000094d */ /* 0x000fea0003800000 */
[----:B0-----:R-:W-:Y:S01]  /*f410*/  LOP3.LUT P0, RZ, R4, 0xff, RZ, 0xc0, !PT ;  /* 0x000000ff04ff7812 */ /* 0x001fe2000780c0ff */
[----:B------:R-:W-:Y:S02]  /*f420*/  IMAD.MOV.U32 R0, RZ, RZ, 0x1 ;  /* 0x00000001ff007424 */ /* 0x000fe400078e00ff */
[----:B------:R-:W-:-:S10]  /*f430*/  IMAD.MOV.U32 R9, RZ, RZ, RZ ;  /* 0x000000ffff097224 */ /* 0x000fd400078e00ff */
[----:B------:R-:W-:Y:S05]  /*f440*/  @!P0 BRA `(.L_x_304) ;  /* 0x0000000c005c8947 */ /* 0x000fea0003800000 */
[----:B------:R-:W0:Y:S01]  /*f450*/  S2UR UR12, SR_CgaCtaId ;  /* 0x00000000000c79c3 */ /* 0x000e220000008800 */
[----:B------:R-:W-:Y:S01]  /*f460*/  ULDC UR4, c[0x0][0x28c] ;  /* 0x0000a30000047ab9 */ /* 0x000fe20000000800 */
[----:B------:R-:W-:Y:S01]  /*f470*/  ULDC UR6, c[0x0][0x658] ;  /* 0x0001960000067ab9 */ /* 0x000fe20000000800 */
[----:B------:R-:W-:Y:S01]  /*f480*/  UIADD3 UR10, UR4, 0x1f, URZ ;  /* 0x0000001f040a7890 */ /* 0x000fe2000fffe03f */
[----:B------:R-:W-:Y:S01]  /*f490*/  BSSY B0, `(.L_x_304) ;  /* 0x00000d2000007945 */ /* 0x000fe20003800000 */
[----:B------:R-:W-:Y:S01]  /*f4a0*/  UMOV UR7, 0xffffffff ;  /* 0xffffffff00077882 */ /* 0x000fe20000000000 */
[----:B------:R-:W-:Y:S01]  /*f4b0*/  ULDC UR5, c[0x0][0x600] ;  /* 0x0001800000057ab9 */ /* 0x000fe20000000800 */
[----:B------:R-:W-:Y:S01]  /*f4c0*/  UMOV UR9, 0x1 ;  /* 0x0000000100097882 */ /* 0x000fe20000000000 */
[----:B------:R-:W-:Y:S01]  /*f4d0*/  USHF.L.U32 UR7, UR7, UR6, URZ ;  /* 0x0000000607077299 */ /* 0x000fe2000800063f */
[----:B------:R-:W-:Y:S01]  /*f4e0*/  IMAD.MOV.U32 R11, RZ, RZ, 0x1 ;  /* 0x00000001ff0b7424 */ /* 0x000fe200078e00ff */
[----:B------:R-:W-:Y:S01]  /*f4f0*/  UIADD3 UR4, UR5, -0x1, URZ ;  /* 0xffffffff05047890 */ /* 0x000fe2000fffe03f */
[----:B------:R-:W-:Y:S01]  /*f500*/  IMAD.MOV.U32 R0, RZ, RZ, 0x1 ;  /* 0x00000001ff007424 */ /* 0x000fe200078e00ff */
[----:B------:R-:W-:Y:S01]  /*f510*/  USHF.R.S32.HI UR11, URZ, 0x1f, UR10 ;  /* 0x0000001f3f0b7899 */ /* 0x000fe2000801140a */
[----:B------:R-:W-:Y:S01]  /*f520*/  IMAD.MOV.U32 R9, RZ, RZ, RZ ;  /* 0x000000ffff097224 */ /* 0x000fe200078e00ff */
[----:B------:R-:W-:Y:S01]  /*f530*/  ULDC UR8, c[0x0][0xc] ;  /* 0x0000030000087ab9 */ /* 0x000fe20000000800 */
[----:B------:R-:W-:-:S02]  /*f540*/  USHF.L.U32 UR5, UR9, UR6, URZ ;  /* 0x0000000609057299 */ /* 0x000fc4000800063f */
[----:B------:R-:W-:Y:S01]  /*f550*/  ULEA.HI UR11, UR11, UR10, URZ, 0x5 ;  /* 0x0000000a0b0b7291 */ /* 0x000fe2000f8f283f */
[----:B------:R-:W-:Y:S01]  /*f560*/  ULDC UR9, c[0x0][0x10] ;  /* 0x0000040000097ab9 */ /* 0x000fe20000000800 */
[----:B------:R-:W-:Y:S02]  /*f570*/  ULOP3.LUT UR6, URZ, UR7, URZ, 0x33, !UPT ;  /* 0x000000073f067292 */ /* 0x000fe4000f8e333f */
[----:B------:R-:W-:Y:S01]  /*f580*/  UIMAD.WIDE.U32 UR8, UR8, UR9, URZ ;  /* 0x00000009080872a5 */ /* 0x000fe2000f8e003f */
[----:B------:R-:W-:Y:S01]  /*f590*/  ULDC UR7, c[0x0][0x14] ;  /* 0x0000050000077ab9 */ /* 0x000fe20000000800 */
[----:B------:R-:W-:Y:S01]  /*f5a0*/  USHF.R.S32.HI UR20, URZ, 0x5, UR11 ;  /* 0x000000053f147899 */ /* 0x000fe2000801140b */
[----:B0-----:R-:W-:Y:S01]  /*f5b0*/  IMAD.U32 R8, RZ, RZ, UR12 ;  /* 0x0000000cff087e24 */ /* 0x001fe2000f8e00ff */
[----:B------:R-:W-:Y:S02]  /*f5c0*/  UIMAD.WIDE.U32 UR24, UR8, UR7, URZ ;  /* 0x00000007081872a5 */ /* 0x000fe4000f8e003f */
[----:B------:R-:W-:-:S02]  /*f5d0*/  UIMAD UR18, UR9, UR7, URZ ;  /* 0x00000007091272a4 */ /* 0x000fc4000f8e023f */
[----:B------:R-:W-:Y:S02]  /*f5e0*/  ULOP3.LUT UR23, UR13, 0x2, URZ, 0xfc, !UPT ;  /* 0x000000020d177892 */ /* 0x000fe4000f8efc3f */
[----:B------:R-:W-:Y:S02]  /*f5f0*/  UIADD3 UR18, UR25, UR18, URZ ;  /* 0x0000001219127290 */ /* 0x000fe4000fffe03f */
[----:B------:R-:W-:Y:S01]  /*f600*/  UIADD3 UR28, UR20, 0x1, URZ ;  /* 0x00000001141c7890 */ /* 0x000fe2000fffe03f */
[----:B------:R-:W-:-:S11]  /*f610*/  ULDC.64 UR26, c[0x0][0x198] ;  /* 0x00006600001a7ab9 */ /* 0x000fd60000000a00 */
.L_x_315:
[----:B------:R-:W-:-:S03]  /*f620*/  UMOV UR7, 0xffffffff ;  /* 0xffffffff00077882 */ /* 0x000fc60000000000 */
[----:B------:R-:W-:Y:S05]  /*f630*/  BRA.DIV UR7, `(.L_x_305) ;  /* 0x0000001607d47947 */ /* 0x000fea000b800000 */
[----:B------:R-:W-:-:S13]  /*f640*/  ELECT P0, URZ, PT ;  /* 0x00000000003f782f */ /* 0x000fda0003800000 */
.L_x_340:
[----:B------:R-:W0:Y:S01]  /*f650*/  LDC R2, c[0x0][0x28c] ;  /* 0x0000a300ff027b82 */ /* 0x000e220000000800 */
[----:B------:R-:W-:Y:S01]  /*f660*/  BSSY B1, `(.L_x_306) ;  /* 0x000003c000017945 */ /* 0x000fe20003800000 */
[----:B0-----:R-:W-:-:S13]  /*f670*/  ISETP.LT.OR P0, PT, R2, 0x1, !P0 ;  /* 0x000000010200780c */ /* 0x001fda0004701670 */
[----:B------:R-:W-:Y:S05]  /*f680*/  @P0 BRA `(.L_x_307) ;  /* 0x0000000000e40947 */ /* 0x000fea0003800000 */
[----:B------:R-:W-:Y:S02]  /*f690*/  IMAD R5, R5, 0x4, R8 ;  /* 0x0000000405057824 */ /* 0x000fe400078e0208 */
[----:B------:R-:W-:Y:S02]  /*f6a0*/  IMAD.SHL.U32 R7, R7, 0x80, RZ ;  /* 0x0000008007077824 */ /* 0x000fe400078e00ff */
[----:B------:R-:W-:Y:S02]  /*f6b0*/  IMAD.MOV.U32 R14, RZ, RZ, RZ ;  /* 0x000000ffff0e7224 */ /* 0x000fe400078e00ff */
[----:B------:R-:W-:Y:S02]  /*f6c0*/  IMAD.U32 R15, RZ, RZ, UR28 ;  /* 0x0000001cff0f7e24 */ /* 0x000fe4000f8e00ff */
[----:B------:R-:W-:Y:S02]  /*f6d0*/  IMAD.MOV.U32 R2, RZ, RZ, R0 ;  /* 0x000000ffff027224 */ /* 0x000fe400078e0000 */
[----:B------:R-:W-:-:S02]  /*f6e0*/  IMAD.MOV.U32 R3, RZ, RZ, R9 ;  /* 0x000000ffff037224 */ /* 0x000fc400078e0009 */
[----:B------:R-:W-:-:S07]  /*f6f0*/  IMAD.SHL.U32 R10, R5, 0x40, RZ ;  /* 0x00000040050a7824 */ /* 0x000fce00078e00ff */
.L_x_310:
[----:B------:R-:W0:Y:S01]  /*f700*/  S2UR UR7, SR_CgaCtaId ;  /* 0x00000000000779c3 */ /* 0x000e220000008800 */
[----:B------:R-:W1:Y:S01]  /*f710*/  S2R R16, SR_TID.X ;  /* 0x0000000000107919 */ /* 0x000e620000002100 */
[----:B------:R-:W-:Y:S02]  /*f720*/  MOV R5, 0x400 ;  /* 0x0000040000057802 */ /* 0x000fe40000000f00 */
[----:B------:R-:W-:Y:S01]  /*f730*/  SHF.L.U32 R4, R2, 0x1f, RZ ;  /* 0x0000001f02047819 */ /* 0x000fe200000006ff */
[----:B0-----:R-:W-:-:S05]  /*f740*/  IMAD.U32 R8, RZ, RZ, UR7 ;  /* 0x00000007ff087e24 */ /* 0x001fca000f8e00ff */
[----:B------:R-:W-:Y:S02]  /*f750*/  LEA R12, R8, R5, 0x18 ;  /* 0x00000005080c7211 */ /* 0x000fe400078ec0ff */
[----:B-1----:R-:W-:-:S03]  /*f760*/  LOP3.LUT P1, RZ, R16, 0x7f, RZ, 0xc0, !PT ;  /* 0x0000007f10ff7812 */ /* 0x002fc6000782c0ff */
[----:B------:R-:W-:-:S04]  /*f770*/  IMAD R13, R3, 0x8, R12 ;  /* 0x00000008030d7824 */ /* 0x000fc800078e020c */
[----:B------:R-:W0:Y:S06]  /*f780*/  SYNCS.PHASECHK.TRANS64.TRYWAIT P0, [R13+URZ+0x90], R4 ;  /* 0x000090040d0075a7 */ /* 0x000e2c000800017f */
[----:B------:R-:W1:Y:S01]  /*f790*/  @!P1 LDC R5, c[0x0][0x500] ;  /* 0x00014000ff059b82 */ /* 0x000e620000000800 */
[----:B0-----:R-:W-:Y:S05]  /*f7a0*/  @!P0 BRA `(.L_x_308) ;  /* 0x0000001400988947 */ /* 0x001fea0003800000 */
.L_x_341:
[----:B------:R-:W-:Y:S01]  /*f7b0*/  UPRMT UR7, UR23, 0x9910, URZ ;  /* 0x0000991017077896 */ /* 0x000fe2000800003f */
[----:B-1----:R1:W-:Y:S03]  /*f7c0*/  @!P1 SYNCS.ARRIVE.TRANS64 RZ, [R13+URZ], R5 ;  /* 0x000000050dff99a7 */ /* 0x0023e6000800003f */
[----:B------:R-:W-:-:S06]  /*f7d0*/  UISETP.NE.AND UP0, UPT, UR7, 0x2, UPT ;  /* 0x000000020700788c */ /* 0x000fcc000bf05270 */
[----:B------:R-:W-:-:S13]  /*f7e0*/  PLOP3.LUT P0, PT, PT, PT, UP0, 0x80, 0x0 ;  /* 0x000000000000781c */ /* 0x000fda0003f0f008 */
[----:B-1----:R-:W-:Y:S05]  /*f7f0*/  @P0 BRA `(.L_x_309) ;  /* 0x0000000000040947 */ /* 0x002fea0003800000 */
[----:B------:R-:W-:Y:S01]  /*f800*/  BPT.TRAP 0x1 ;  /* 0x000000040000795c */ /* 0x000fe20000300000 */
.L_x_309:
[----:B0-----:R-:W-:Y:S01]  /*f810*/  IMAD R4, R3, 0x4, R8 ;  /* 0x0000000403047824 */ /* 0x001fe200078e0208 */
[----:B------:R-:W-:Y:S01]  /*f820*/  R2UR UR9, R13 ;  /* 0x000000000d0972ca */ /* 0x000fe200000e0000 */
[----:B------:R-:W-:Y:S01]  /*f830*/  VIADD R15, R15, 0xffffffff ;  /* 0xffffffff0f0f7836 */ /* 0x000fe20000000000 */
[----:B------:R-:W-:Y:S01]  /*f840*/  UIADD3 UR14, UP0, UR26, 0xf0, URZ ;  /* 0x000000f01a0e7890 */ /* 0x000fe2000ff1e03f */
[--C-:B------:R-:W-:Y:S01]  /*f850*/  IMAD.U32 R4, R4, 0x800, R12.reuse ;  /* 0x0000080004047824 */ /* 0x100fe200078e000c */
[----:B------:R-:W-:Y:S01]  /*f860*/  R2UR UR11, R10 ;  /* 0x000000000a0b72ca */ /* 0x000fe200000e0000 */
[C---:B------:R-:W-:Y:S01]  /*f870*/  IMAD R12, R3.reuse, 0x1000, R12 ;  /* 0x00001000030c7824 */ /* 0x040fe200078e020c */
[----:B------:R-:W-:Y:S01]  /*f880*/  R2UR UR10, R14 ;  /* 0x000000000e0a72ca */ /* 0x000fe200000e0000 */
[----:B------:R-:W-:Y:S01]  /*f890*/  UIADD3 UR30, UP1, UR26, 0x1f0, URZ ;  /* 0x000001f01a1e7890 */ /* 0x000fe2000ff3e03f */
[----:B------:R-:W-:Y:S01]  /*f8a0*/  R2UR UR7, R4 ;  /* 0x00000000040772ca */ /* 0x000fe200000e0000 */
[----:B------:R-:W-:Y:S01]  /*f8b0*/  UIADD3.X UR15, URZ, UR27, URZ, UP0, !UPT ;  /* 0x0000001b3f0f7290 */ /* 0x000fe200087fe43f */
[----:B------:R-:W-:Y:S01]  /*f8c0*/  R2UR UR8, R12 ;  /* 0x000000000c0872ca */ /* 0x000fe200000e0000 */
[----:B------:R-:W-:Y:S01]  /*f8d0*/  VIADD R3, R3, 0x1 ;  /* 0x0000000103037836 */ /* 0x000fe20000000000 */
[----:B------:R-:W-:Y:S01]  /*f8e0*/  R2UR UR12, R6 ;  /* 0x00000000060c72ca */ /* 0x000fe200000e0000 */
[----:B------:R-:W-:Y:S01]  /*f8f0*/  UIADD3.X UR31, URZ, UR27, URZ, UP1, !UPT ;  /* 0x0000001b3f1f7290 */ /* 0x000fe20008ffe43f */
[----:B------:R-:W-:Y:S01]  /*f900*/  R2UR UR21, R7 ;  /* 0x00000000071572ca */ /* 0x000fe200000e0000 */
[----:B------:R-:W-:Y:S01]  /*f910*/  UMOV UR22, 0xf0000 ;  /* 0x000f000000167882 */ /* 0x000fe20000000000 */
[----:B------:R-:W-:Y:S01]  /*f920*/  ISETP.GT.AND P1, PT, R15, 0x1, PT ;  /* 0x000000010f00780c */ /* 0x000fe20003f24270 */
[----:B------:R-:W-:Y:S01]  /*f930*/  UMOV UR16, 0x0 ;  /* 0x0000000000107882 */ /* 0x000fe20000000000 */
[----:B------:R-:W-:Y:S01]  /*f940*/  UMOV UR17, 0x10000000 ;  /* 0x1000000000117882 */ /* 0x000fe20000000000 */
[----:B------:R-:W-:Y:S01]  /*f950*/  ISETP.NE.AND P0, PT, R3, 0x12, PT ;  /* 0x000000120300780c */ /* 0x000fe20003f05270 */
[----:B------:R-:W-:Y:S01]  /*f960*/  VIADD R14, R14, 0x20 ;  /* 0x000000200e0e7836 */ /* 0x000fe20000000000 */
[----:B------:R-:W-:-:S02]  /*f970*/  UIADD3 UR7, UR7, 0x200, URZ ;  /* 0x0000020007077890 */ /* 0x000fc4000fffe03f */
[----:B------:R-:W-:Y:S01]  /*f980*/  UIADD3 UR19, UR8, 0x24200, URZ ;  /* 0x0002420008137890 */ /* 0x000fe2000fffe03f */
[----:B------:R-:W-:Y:S02]  /*f990*/  SEL R5, RZ, 0x1, P0 ;  /* 0x00000001ff057807 */ /* 0x000fe40000000000 */
[----:B------:R-:W-:Y:S02]  /*f9a0*/  SEL R3, R3, RZ, P0 ;  /* 0x000000ff03037207 */ /* 0x000fe40000000000 */
[----:B------:R-:W-:Y:S01]  /*f9b0*/  UMOV UR8, UR7 ;  /* 0x0000000700087c82 */ /* 0x000fe20008000000 */
[----:B------:R-:W-:Y:S01]  /*f9c0*/  LOP3.LUT R2, R2, R5, RZ, 0x3c, !PT ;  /* 0x0000000502027212 */ /* 0x000fe200078e3cff */
[----:B------:R0:W-:Y:S02]  /*f9d0*/  UTMALDG.3D.MULTICAST [UR8], [UR14], UR22, desc[UR16] ;  /* 0x000010080e0073b4 */ /* 0x0001e40008011816 */
[----:B0-----:R-:W-:Y:S01]  /*f9e0*/  UMOV UR8, UR19 ;  /* 0x0000001300087c82 */ /* 0x001fe20008000000 */
[----:B------:R-:W-:-:S02]  /*f9f0*/  UMOV UR11, UR21 ;  /* 0x00000015000b7c82 */ /* 0x000fc40008000000 */
[----:B------:R0:W-:Y:S02]  /*fa00*/  UTMALDG.3D [UR8], [UR30], desc[UR16] ;  /* 0x000010081e0075b4 */ /* 0x0001e40008011000 */
[----:B0-----:R-:W-:Y:S05]  /*fa10*/  @P1 BRA `(.L_x_310) ;  /* 0xfffffffc00381947 */ /* 0x001fea000383ffff */
.L_x_307:
[----:B------:R-:W-:Y:S05]  /*fa20*/  BSYNC B1 ;  /* 0x0000000000017941 */ /* 0x000fea0003800000 */
.L_x_306:
[----:B------:R-:W2:Y:S01]  /*fa30*/  LDL.LU R17, [R1+0x7c] ;  /* 0x00007c0001117983 */ /* 0x000ea20000300800 */
[----:B------:R-:W-:Y:S01]  /*fa40*/  LOP3.LUT P1, RZ, R11, 0xff, RZ, 0xc0, !PT ;  /* 0x000000ff0bff7812 */ /* 0x000fe2000782c0ff */
[----:B------:R-:W-:Y:S01]  /*fa50*/  VIADD R4, R9, UR20 ;  /* 0x0000001409047c36 */ /* 0x000fe20008000000 */
[----:B------:R-:W-:Y:S01]  /*fa60*/  ULDC.64 UR8, c[0x0][0x650] ;  /* 0x0001940000087ab9 */ /* 0x000fe20000000a00 */
[----:B------:R-:W3:Y:S01]  /*fa70*/  LDL.LU R16, [R1+0x80] ;  /* 0x0000800001107983 */ /* 0x000ee20000300800 */
[----:B------:R-:W-:Y:S01]  /*fa80*/  IMAD.U32 R6, RZ, RZ, UR20 ;  /* 0x00000014ff067e24 */ /* 0x000fe2000f8e00ff */
[----:B------:R-:W-:Y:S01]  /*fa90*/  UISETP.GE.U32.AND UP0, UPT, UR20, 0x12, UPT ;  /* 0x000000121400788c */ /* 0x000fe2000bf06070 */
[----:B------:R-:W-:Y:S01]  /*faa0*/  ISETP.GT.U32.AND P0, PT, R4, 0x11, PT ;  /* 0x000000110400780c */ /* 0x000fe20003f04070 */
[----:B------:R-:W-:Y:S01]  /*fab0*/  BSSY B1, `(.L_x_311) ;  /* 0x000006d000017945 */ /* 0x000fe20003800000 */
[----:B------:R-:W-:Y:S01]  /*fac0*/  IMAD.MOV.U32 R7, RZ, RZ, -0x1 ;  /* 0xffffffffff077424 */ /* 0x000fe200078e00ff */
[----:B------:R-:W-:-:S02]  /*fad0*/  PRMT R11, RZ, 0x7610, R11 ;  /* 0x00007610ff0b7816 */ /* 0x000fc4000000000b */
[----:B------:R-:W-:Y:S01]  /*fae0*/  ISETP.LT.U32.AND P0, PT, R6, 0x12, P0 ;  /* 0x000000120600780c */ /* 0x000fe20000701070 */
[----:B------:R-:W-:Y:S01]  /*faf0*/  IMAD.MOV.U32 R6, RZ, RZ, -0x1 ;  /* 0xffffffffff067424 */ /* 0x000fe200078e00ff */
[----:B------:R-:W0:Y:S01]  /*fb00*/  @P1 S2R R8, SR_CgaCtaId ;  /* 0x0000000000081919 */ /* 0x000e220000008800 */
[----:B------:R-:W-:Y:S02]  /*fb10*/  @P1 MOV R3, 0x400 ;  /* 0x0000040000031802 */ /* 0x000fe40000000f00 */
[----:B------:R-:W-:Y:S02]  /*fb20*/  PLOP3.LUT P2, PT, PT, PT, UP0, 0x80, 0x0 ;  /* 0x000000000000781c */ /* 0x000fe40003f4f008 */
[----:B0-----:R-:W-:Y:S01]  /*fb30*/  @P1 LEA R5, R8, R3, 0x18 ;  /* 0x0000000308051211 */ /* 0x001fe200078ec0ff */
[----:B------:R-:W-:-:S03]  /*fb40*/  IMAD.WIDE.U32 R2, R4, 0x38e38e39, RZ ;  /* 0x38e38e3904027825 */ /* 0x000fc600078e00ff */
[----:B------:R0:W-:Y:S01]  /*fb50*/  @P1 SYNCS.ARRIVE.TRANS64.A1T0 RZ, [R5+URZ+0x138], RZ ;  /* 0x000138ff05ff19a7 */ /* 0x0001e2000810003f */
[----:B------:R-:W-:Y:S02]  /*fb60*/  PRMT R2, RZ, 0x7610, R2 ;  /* 0x00007610ff027816 */ /* 0x000fe40000000002 */
[----:B0-----:R-:W-:Y:S02]  /*fb70*/  SHF.R.U32.HI R5, RZ, 0x2, R3 ;  /* 0x00000002ff057819 */ /* 0x001fe40000011603 */
[----:B------:R-:W-:-:S03]  /*fb80*/  SEL R3, RZ, 0x1, !P0 ;  /* 0x00000001ff037807 */ /* 0x000fc60004000000 */
[----:B------:R-:W-:Y:S01]  /*fb90*/  IMAD R9, R5, -0x12, R4 ;  /* 0xffffffee05097824 */ /* 0x000fe200078e0204 */
[----:B------:R-:W-:-:S04]  /*fba0*/  LOP3.LUT R0, R0, R3, RZ, 0x3c, !PT ;  /* 0x0000000300007212 */ /* 0x000fc800078e3cff */
[----:B------:R-:W-:Y:S01]  /*fbb0*/  @P2 LOP3.LUT R0, R0, 0x1, R5, 0x78, !PT ;  /* 0x0000000100002812 */ /* 0x000fe200078e7805 */
[----:B------:R-:W-:Y:S01]  /*fbc0*/  IMAD.MOV.U32 R5, RZ, RZ, -0x1 ;  /* 0xffffffffff057424 */ /* 0x000fe200078e00ff */
[----:B---3--:R-:W-:-:S04]  /*fbd0*/  IADD3 R16, P1, R16, UR24, RZ ;  /* 0x0000001810107c10 */ /* 0x008fc8000ff3e0ff */
[----:B--2---:R-:W-:Y:S01]  /*fbe0*/  IADD3.X R17, R17, UR18, RZ, P1, !PT ;  /* 0x0000001211117c10 */ /* 0x004fe20008ffe4ff */
[----:B------:R0:W-:Y:S01]  /*fbf0*/  STL [R1+0x80], R16 ;  /* 0x0000801001007387 */ /* 0x0001e20000100800 */
[----:B------:R-:W-:-:S03]  /*fc00*/  ISETP.GE.U32.AND P0, PT, R16, UR8, PT ;  /* 0x0000000810007c0c */ /* 0x000fc6000bf06070 */
[----:B------:R0:W-:Y:S01]  /*fc10*/  STL [R1+0x7c], R17 ;  /* 0x00007c1101007387 */ /* 0x0001e20000100800 */
[----:B------:R-:W-:-:S13]  /*fc20*/  ISETP.GE.U32.AND.EX P0, PT, R17, UR9, PT, P0 ;  /* 0x0000000911007c0c */ /* 0x000fda000bf06100 */
[----:B0-----:R-:W-:Y:S05]  /*fc30*/  @P0 BRA `(.L_x_312) ;  /* 0x0000000400500947 */ /* 0x001fea0003800000 */
[----:B------:R-:W-:Y:S01]  /*fc40*/  ULDC.64 UR8, c[0x0][0x628] ;  /* 0x00018a0000087ab9 */ /* 0x000fe20000000a00 */
[----:B------:R-:W0:Y:S01]  /*fc50*/  S2R R12, SR_CTAID.X ;  /* 0x00000000000c7919 */ /* 0x000e220000002500 */
[----:B------:R-:W-:Y:S01]  /*fc60*/  ISETP.NE.U32.AND P0, PT, RZ, UR8, PT ;  /* 0x00000008ff007c0c */ /* 0x000fe2000bf05070 */
[----:B------:R-:W-:Y:S01]  /*fc70*/  ULDC UR10, c[0x0][0x630] ;  /* 0x00018c00000a7ab9 */ /* 0x000fe20000000800 */
[----:B------:R-:W-:Y:S01]  /*fc80*/  IMAD.MOV.U32 R2, RZ, RZ, R16 ;  /* 0x000000ffff027224 */ /* 0x000fe200078e0010 */
[----:B------:R-:W1:Y:S01]  /*fc90*/  S2R R10, SR_CTAID.Y ;  /* 0x00000000000a7919 */ /* 0x000e620000002600 */
[----:B------:R-:W-:Y:S01]  /*fca0*/  ISETP.NE.AND.EX P0, PT, RZ, UR9, PT, P0 ;  /* 0x00000009ff007c0c */ /* 0x000fe2000bf05300 */
[----:B------:R-:W-:-:S12]  /*fcb0*/  IMAD.MOV.U32 R3, RZ, RZ, R17 ;  /* 0x000000ffff037224 */ /* 0x000fd800078e0011 */
[----:B------:R-:W-:Y:S05]  /*fcc0*/  @!P0 BRA `(.L_x_313) ;  /* 0x0000000000288947 */ /* 0x000fea0003800000 */
[----:B------:R-:W-:Y:S02]  /*fcd0*/  ULDC UR7, c[0x0][0x634] ;  /* 0x00018d0000077ab9 */ /* 0x000fe40000000800 */
[----:B------:R-:W-:-:S05]  /*fce0*/  IADD3 R7, P0, R16, UR7, RZ ;  /* 0x0000000710077c10 */ /* 0x000fca000ff1e0ff */
[----:B------:R-:W-:-:S04]  /*fcf0*/  IMAD.X R13, RZ, RZ, R17, P0 ;  /* 0x000000ffff0d7224 */ /* 0x000fc800000e0611 */
[----:B------:R-:W-:-:S04]  /*fd00*/  IMAD.WIDE.U32 R4, R13, UR8, RZ ;  /* 0x000000080d047c25 */ /* 0x000fc8000f8e00ff */
[----:B------:R-:W-:-:S04]  /*fd10*/  IMAD.WIDE.U32 R4, P0, R7, UR9, R4 ;  /* 0x0000000907047c25 */ /* 0x000fc8000f800004 */
[----:B------:R-:W-:-:S04]  /*fd20*/  IMAD.WIDE.U32 R6, R7, UR8, RZ ;  /* 0x0000000807067c25 */ /* 0x000fc8000f8e00ff */
[----:B------:R-:W-:Y:S01]  /*fd30*/  IMAD.X R3, RZ, RZ, RZ, P0 ;  /* 0x000000ffff037224 */ /* 0x000fe200000e06ff */
[----:B------:R-:W-:Y:S01]  /*fd40*/  IADD3 RZ, P0, R7, R4, RZ ;  /* 0x0000000407ff7210 */ /* 0x000fe20007f1e0ff */
[----:B------:R-:W-:-:S04]  /*fd50*/  IMAD.MOV.U32 R2, RZ, RZ, R5 ;  /* 0x000000ffff027224 */ /* 0x000fc800078e0005 */
[----:B------:R-:W-:-:S08]  /*fd60*/  IMAD.WIDE.U32.X R2, R13, UR9, R2, P0 ;  /* 0x000000090d027c25 */ /* 0x000fd000080e0402 */
.L_x_313:
[--C-:B------:R-:W-:Y:S01]  /*fd70*/  SHF.R.U64 R6, R2, UR10, R3.reuse ;  /* 0x0000000a02067c19 */ /* 0x100fe20008001203 */
[----:B------:R-:W-:Y:S01]  /*fd80*/  ULDC.64 UR8, c[0x0][0x620] ;  /* 0x0001880000087ab9 */ /* 0x000fe20000000a00 */
[----:B------:R-:W-:Y:S01]  /*fd90*/  SHF.R.U32.HI R2, RZ, UR10, R3 ;  /* 0x0000000aff027c19 */ /* 0x000fe20008011603 */
[----:B------:R-:W-:Y:S01]  /*fda0*/  IMAD.MOV.U32 R3, RZ, RZ, R17 ;  /* 0x000000ffff037224 */ /* 0x000fe200078e0011 */
[----:B------:R-:W-:Y:S01]  /*fdb0*/  IADD3 R5, P0, RZ, -R6, RZ ;  /* 0x80000006ff057210 */ /* 0x000fe20007f1e0ff */
[----:B------:R-:W-:Y:S01]  /*fdc0*/  ULDC UR7, c[0x0][0x150] ;  /* 0x0000540000077ab9 */ /* 0x000fe20000000800 */
[----:B0-----:R-:W-:Y:S01]  /*fdd0*/  I2FP.F32.U32 R7, R12 ;  /* 0x0000000c00077245 */ /* 0x001fe20000201000 */
[----:B------:R-:W0:Y:S01]  /*fde0*/  LDC R19, c[0x0][0x144] ;  /* 0x00005100ff137b82 */ /* 0x000e220000000800 */
[----:B------:R-:W-:Y:S01]  /*fdf0*/  ULDC.64 UR10, c[0x0][0x640] ;  /* 0x00019000000a7ab9 */ /* 0x000fe20000000a00 */
[----:B------:R-:W-:Y:S01]  /*fe00*/  IMAD.X R2, RZ, RZ, ~R2, P0 ;  /* 0x000000ffff027224 */ /* 0x000fe200000e0e02 */
[----:B------:R-:W-:-:S03]  /*fe10*/  ISETP.NE.U32.AND P0, PT, RZ, UR10, PT ;  /* 0x0000000aff007c0c */ /* 0x000fc6000bf05070 */
[----:B------:R-:W-:Y:S01]  /*fe20*/  IMAD R4, R2, UR8, RZ ;  /* 0x0000000802047c24 */ /* 0x000fe2000f8e02ff */
[----:B------:R-:W-:Y:S01]  /*fe30*/  ISETP.NE.AND.EX P0, PT, RZ, UR11, PT, P0 ;  /* 0x0000000bff007c0c */ /* 0x000fe2000bf05300 */
[----:B------:R-:W-:Y:S01]  /*fe40*/  IMAD.MOV.U32 R2, RZ, RZ, R16 ;  /* 0x000000ffff027224 */ /* 0x000fe200078e0010 */
[----:B------:R-:W2:Y:S03]  /*fe50*/  LDC R13, c[0x0][0x148] ;  /* 0x00005200ff0d7b82 */ /* 0x000ea60000000800 */
[----:B------:R-:W-:Y:S01]  /*fe60*/  IMAD.WIDE.U32 R2, R5, UR8, R2 ;  /* 0x0000000805027c25 */ /* 0x000fe2000f8e0002 */
[----:B------:R-:W-:-:S03]  /*fe70*/  ULDC UR8, c[0x0][0x154] ;  /* 0x0000550000087ab9 */ /* 0x000fc60000000800 */
[----:B------:R-:W-:Y:S02]  /*fe80*/  IMAD R5, R5, UR9, R4 ;  /* 0x0000000905057c24 */ /* 0x000fe4000f8e0204 */
[----:B------:R-:W-:Y:S01]  /*fe90*/  FMUL R4, R7, UR7 ;  /* 0x0000000707047c20 */ /* 0x000fe20008400000 */
[----:B------:R-:W-:Y:S01]  /*fea0*/  ULDC UR7, c[0x0][0x618] ;  /* 0x0001860000077ab9 */ /* 0x000fe20000000800 */
[----:B------:R-:W-:Y:S01]  /*feb0*/  ULDC UR9, c[0x0][0x608] ;  /* 0x0001820000097ab9 */ /* 0x000fe20000000800 */
[----:B------:R-:W-:-:S03]  /*fec0*/  IMAD.IADD R3, R3, 0x1, R5 ;  /* 0x0000000103037824 */ /* 0x000fc600078e0205 */
[----:B------:R-:W3:Y:S02]  /*fed0*/  F2I.U32.TRUNC.NTZ R4, R4 ;  /* 0x0000000400047305 */ /* 0x000ee4000020f000 */
[----:B------:R-:W-:Y:S02]  /*fee0*/  SHF.R.U64 R7, R2, UR7, R3 ;  /* 0x0000000702077c19 */ /* 0x000fe40008001203 */
[----:B-1----:R-:W-:-:S05]  /*fef0*/  I2FP.F32.U32 R2, R10 ;  /* 0x0000000a00027245 */ /* 0x002fca0000201000 */
[----:B------:R-:W-:Y:S01]  /*ff00*/  FMUL R5, R2, UR8 ;  /* 0x0000000802057c20 */ /* 0x000fe20008400000 */
[----:B------:R-:W-:Y:S01]  /*ff10*/  SHF.R.U32.HI R2, RZ, UR7, R3 ;  /* 0x00000007ff027c19 */ /* 0x000fe20008011603 */
[----:B------:R-:W-:Y:S02]  /*ff20*/  ULDC UR7, c[0x0][0x658] ;  /* 0x0001960000077ab9 */ /* 0x000fe40000000800 */
[----:B------:R1:W4:Y:S01]  /*ff30*/  F2I.U32.TRUNC.NTZ R16, R5 ;  /* 0x0000000500107305 */ /* 0x000322000020f000 */
[----:B------:R-:W-:Y:S01]  /*ff40*/  SHF.R.U64 R15, R7, UR9, R2 ;  /* 0x00000009070f7c19 */ /* 0x000fe20008001202 */
[----:B---3--:R-:W-:Y:S01]  /*ff50*/  IMAD.MOV R4, RZ, RZ, -R4 ;  /* 0x000000ffff047224 */ /* 0x008fe200078e0a04 */
[----:B------:R-:W-:-:S03]  /*ff60*/  SHF.R.U32.HI R2, RZ, UR9, R2 ;  /* 0x00000009ff027c19 */ /* 0x000fc60008011602 */
[----:B0-----:R-:W-:Y:S01]  /*ff70*/  IMAD R12, R19, R4, R12 ;  /* 0x00000004130c7224 */ /* 0x001fe200078e020c */
[--C-:B------:R-:W-:Y:S02]  /*ff80*/  SHF.R.U64 R14, R15, UR7, R2.reuse ;  /* 0x000000070f0e7c19 */ /* 0x100fe40008001202 */
[----:B------:R-:W-:-:S03]  /*ff90*/  SHF.R.U32.HI R17, RZ, UR7, R2 ;  /* 0x00000007ff117c19 */ /* 0x000fc60008011602 */
[----:B------:R-:W-:Y:S02]  /*ffa0*/  IMAD.MOV.U32 R2, RZ, RZ, R14 ;  /* 0x000000ffff027224 */ /* 0x000fe400078e000e */
[----:B------:R-:W-:Y:S01]  /*ffb0*/  IMAD.MOV.U32 R3, RZ, RZ, R17 ;  /* 0x000000ffff037224 */ /* 0x000fe200078e0011 */
[----:B-12-4-:R-:W-:Y:S06]  /*ffc0*/  @!P0 BRA `(.L_x_314) ;  /* 0x0000000000288947 */ /* 0x016fec0003800000 */
[----:B------:R-:W-:Y:S02]  /*ffd0*/  ULDC UR7, c[0x0][0x64c] ;  /* 0x0001930000077ab9 */ /* 0x000fe40000000800 */
[----:B------:R-:W-:-:S05]  /*ffe0*/  IADD3 R3, P0, R14, UR7, RZ ;  /* 0x000000070e037c10 */ /* 0x000fca000ff1e0ff */
[----:B------:R-:W-:-:S04]  /*fff0*/  IMAD.X R17, RZ, RZ, R17, P0 ;  /* 0x000000ffff117224 */ /* 0x000fc800000e0611 */
[----:B------:R-:W-:-:S04]  /*10000*/  IMAD.WIDE.U32 R4, R17, UR10, RZ ;  /* 0x0000000a11047c25 */ /* 0x000fc8000f8e00ff */
[----:B------:R-:W-:-:S04]  /*10010*/  IMAD.WIDE.U32 R4, P0, R3, UR11, R4 ;  /* 0x0000000b03047c25 */ /* 0x000fc8000f800004 */
[----:B------:R-:W-:-:S04]  /*10020*/  IMAD.WIDE.U32 R2, R3, UR10, RZ ;  /* 0x0000000a03027c25 */ /* 0x000fc8000f8e00ff */
[----:B------:R-:W-:Y:S01]  /*10030*/  IMAD.MOV.U32 R2, RZ, RZ, R5 ;  /* 0x000000ffff027224 */ /* 0x000fe200078e0005 */
[----:B------:R-:W-:Y:S01]  /*10040*/  IADD3 RZ, P1, R3, R4, RZ ;  /* 0x0000000403ff7210 */ /* 0x000fe20007f3e0ff */
[----:B------:R-:W-:-:S04]  /*10050*/  IMAD.X R3, RZ, RZ, RZ, P0 ;  /* 0x000000ffff037224 */ /* 0x000fc800000e06ff */
[----:B------:R-:W-:-:S08]  /*10060*/  IMAD.WIDE.U32.X R2, R17, UR11, R2, P1 ;  /* 0x0000000b11027c25 */ /* 0x000fd000088e0402 */
.L_x_314:
[----:B------:R-:W-:Y:S01]  /*10070*/  ULDC UR7, c[0x0][0x648] ;  /* 0x0001920000077ab9 */ /* 0x000fe20000000800 */
[----:B------:R-:W-:Y:S01]  /*10080*/  LOP3.LUT R15, R15, UR6, RZ, 0xc0, !PT ;  /* 0x000000060f0f7c12 */ /* 0x000fe2000f8ec0ff */
[----:B------:R-:W-:Y:S01]  /*10090*/  IMAD.MOV R16, RZ, RZ, -R16 ;  /* 0x000000ffff107224 */ /* 0x000fe200078e0a10 */
[----:B------:R-:W-:Y:S01]  /*100a0*/  SHF.R.U64 R2, R2, UR7, R3 ;  /* 0x0000000702027c19 */ /* 0x000fe20008001203 */
[----:B------:R-:W-:Y:S01]  /*100b0*/  ULDC UR7, c[0x0][0x638] ;  /* 0x00018e0000077ab9 */ /* 0x000fe20000000800 */
[----:B------:R-:W-:Y:S01]  /*100c0*/  LOP3.LUT R7, R7, UR4, RZ, 0xc0, !PT ;  /* 0x0000000407077c12 */ /* 0x000fe2000f8ec0ff */
[----:B------:R-:W-:Y:S01]  /*100d0*/  @P4 IMAD R12, R13, R16, R10 ;  /* 0x000000100d0c4224 */ /* 0x000fe200078e020a */
[----:B------:R-:W-:Y:S01]  /*100e0*/  ULDC UR8, c[0x0][0x610] ;  /* 0x0001840000087ab9 */ /* 0x000fe20000000800 */
[----:B------:R-:W-:Y:S02]  /*100f0*/  IMAD.MOV R3, RZ, RZ, -R2 ;  /* 0x000000ffff037224 */ /* 0x000fe400078e0a02 */
[----:B------:R-:W-:-:S02]  /*10100*/  IMAD R5, R2, UR5, R15 ;  /* 0x0000000502057c24 */ /* 0x000fc4000f8e020f */
[----:B------:R-:W-:Y:S01]  /*10110*/  IMAD R14, R3, UR7, R14 ;  /* 0x00000007030e7c24 */ /* 0x000fe2000f8e020e */
[----:B------:R-:W-:Y:S01]  /*10120*/  ULDC UR7, c[0x0][0x600] ;  /* 0x0001800000077ab9 */ /* 0x000fe20000000800 */
[----:B------:R-:W-:Y:S02]  /*10130*/  IMAD R5, R5, UR8, R12 ;  /* 0x0000000805057c24 */ /* 0x000fe4000f8e020c */
[----:B------:R-:W-:Y:S02]  /*10140*/  IMAD R14, R14, UR7, R7 ;  /* 0x000000070e0e7c24 */ /* 0x000fe4000f8e0207 */
[----:B------:R-:W-:-:S03]  /*10150*/  IMAD.MOV.U32 R2, RZ, RZ, 0x1 ;  /* 0x00000001ff027424 */ /* 0x000fc600078e00ff */
[----:B------:R-:W-:Y:S02]  /*10160*/  SEL R7, R14, R5, !P4 ;  /* 0x000000050e077207 */ /* 0x000fe40006000000 */
[----:B------:R-:W-:-:S07]  /*10170*/  SEL R5, R5, R14, !P4 ;  /* 0x0000000e05057207 */ /* 0x000fce0006000000 */
.L_x_312:
[----:B------:R-:W-:Y:S05]  /*10180*/  BSYNC B1 ;  /* 0x0000000000017941 */ /* 0x000fea0003800000 */
.L_x_311:
[----:B------:R-:W-:-:S13]  /*10190*/  LOP3.LUT P0, RZ, R2, 0xff, RZ, 0xc0, !PT ;  /* 0x000000ff02ff7812 */ /* 0x000fda000780c0ff */
[----:B------:R-:W-:Y:S05]  /*101a0*/  @P0 BRA `(.L_x_315) ;  /* 0xfffffff4001c0947 */ /* 0x000fea000383ffff */
[----:B------:R-:W-:Y:S05]  /*101b0*/  BSYNC B0 ;  /* 0x0000000000007941 */ /* 0x000fea0003800000 */
.L_x_304:
[----:B------:R-:W-:-:S03]  /*101c0*/  UMOV UR7, 0xffffffff ;  /* 0xffffffff00077882 */ /* 0x000fc60000000000 */
[----:B------:R-:W-:Y:S05]  /*101d0*/  BRA.DIV UR7, `(.L_x_316) ;  /* 0x0000000e07207947 */ /* 0x000fea000b800000 */
[----:B------:R-:W-:-:S13]  /*101e0*/  ELECT P0, URZ, PT ;  /* 0x00000000003f782f */ /* 0x000fda0003800000 */
.L_x_344:
[----:B------:R-:W-:Y:S04]  /*101f0*/  BSSY B0, `(.L_x_317) ;  /* 0x00000aa000007945 */ /* 0x000fe80003800000 */
[----:B------:R-:W-:Y:S05]  /*10200*/  @!P0 BRA `(.L_x_318) ;  /* 0x0000000800a08947 */ /* 0x000fea0003800000 */
[----:B------:R-:W-:-:S04]  /*10210*/  ULOP3.LUT UR7, UR13, 0x2, URZ, 0xfc, !UPT ;  /* 0x000000020d077892 */ /* 0x000fc8000f8efc3f */
[----:B------:R-:W-:-:S06]  /*10220*/  UISETP.NE.AND UP0, UPT, UR7, 0x3, UPT ;  /* 0x000000030700788c */ /* 0x000fcc000bf05270 */
[----:B------:R-:W-:-:S13]  /*10230*/  PLOP3.LUT P0, PT, PT, PT, UP0, 0x80, 0x0 ;  /* 0x000000000000781c */ /* 0x000fda0003f0f008 */
[----:B------:R-:W-:Y:S05]  /*10240*/  @!P0 BRA `(.L_x_319) ;  /* 0x0000000000048947 */ /* 0x000fea0003800000 */
[----:B------:R-:W-:Y:S01]  /*10250*/  BPT.TRAP 0x1 ;  /* 0x000000040000795c */ /* 0x000fe20000300000 */
.L_x_319:
[----:B------:R-:W0:Y:S01]  /*10260*/  S2R R3, SR_CgaCtaId ;  /* 0x0000000000037919 */ /* 0x000e220000008800 */
[----:B------:R-:W-:Y:S02]  /*10270*/  MOV R2, 0x400 ;  /* 0x0000040000027802 */ /* 0x000fe40000000f00 */
[----:B------:R-:W-:Y:S02]  /*10280*/  SHF.L.U32 R4, R0, 0x1f, RZ ;  /* 0x0000001f00047819 */ /* 0x000fe400000006ff */
[----:B0-----:R-:W-:-:S05]  /*10290*/  LEA R2, R3, R2, 0x18 ;  /* 0x0000000203027211 */ /* 0x001fca00078ec0ff */
[----:B------:R-:W-:-:S04]  /*102a0*/  VIADD R2, R2, 0x90 ;  /* 0x0000009002027836 */ /* 0x000fc80000000000 */
[C---:B------:R-:W-:Y:S02]  /*102b0*/  IMAD R7, R9.reuse, 0x8, R2 ;  /* 0x0000000809077824 */ /* 0x040fe400078e0202 */
[----:B------:R-:W-:Y:S02]  /*102c0*/  VIADD R9, R9, 0x1 ;  /* 0x0000000109097836 */ /* 0x000fe40000000000 */
[----:B------:R-:W0:Y:S03]  /*102d0*/  SYNCS.PHASECHK.TRANS64.TRYWAIT P0, [R7+URZ], R4 ;  /* 0x00000004070075a7 */ /* 0x000e26000800017f */
[----:B------:R-:W-:-:S04]  /*102e0*/  ISETP.NE.AND P1, PT, R9, 0x12, PT ;  /* 0x000000120900780c */ /* 0x000fc80003f25270 */
[----:B------:R-:W-:Y:S02]  /*102f0*/  SEL R3, RZ, 0x1, P1 ;  /* 0x00000001ff037807 */ /* 0x000fe40000800000 */
[----:B------:R-:W-:Y:S02]  /*10300*/  SEL R9, R9, RZ, P1 ;  /* 0x000000ff09097207 */ /* 0x000fe40000800000 */
[----:B------:R-:W-:-:S03]  /*10310*/  LOP3.LUT R6, R0, R3, RZ, 0x3c, !PT ;  /* 0x0000000300067212 */ /* 0x000fc600078e3cff */
[----:B------:R-:W-:Y:S01]  /*10320*/  IMAD R8, R9, 0x8, R2 ;  /* 0x0000000809087824 */ /* 0x000fe200078e0202 */
[----:B------:R-:W-:Y:S01]  /*10330*/  SHF.L.U32 R5, R6, 0x1f, RZ ;  /* 0x0000001f06057819 */ /* 0x000fe200000006ff */
[----:B0-----:R-:W-:Y:S06]  /*10340*/  @!P0 BRA `(.L_x_320) ;  /* 0x0000000800e48947 */ /* 0x001fec0003800000 */
.L_x_345:
[----:B------:R-:W1:Y:S01]  /*10350*/  SYNCS.PHASECHK.TRANS64.TRYWAIT P0, [R8+URZ], R5 ;  /* 0x00000005080075a7 */ /* 0x000e62000800017f */
[----:B------:R-:W-:-:S05]  /*10360*/  VIADD R0, R9, 0x1 ;  /* 0x0000000109007836 */ /* 0x000fca0000000000 */
[----:B------:R-:W-:-:S04]  /*10370*/  ISETP.NE.AND P1, PT, R0, 0x12, PT ;  /* 0x000000120000780c */ /* 0x000fc80003f25270 */
[----:B------:R-:W-:Y:S02]  /*10380*/  SEL R3, RZ, 0x1, P1 ;  /* 0x00000001ff037807 */ /* 0x000fe40000800000 */
[----:B0-----:R-:W-:Y:S02]  /*10390*/  SEL R7, R0, RZ, P1 ;  /* 0x000000ff00077207 */ /* 0x001fe40000800000 */
[----:B------:R-:W-:-:S03]  /*103a0*/  LOP3.LUT R6, R6, R3, RZ, 0x3c, !PT ;  /* 0x0000000306067212 */ /* 0x000fc600078e3cff */
[----:B------:R-:W-:Y:S01]  /*103b0*/  IMAD R9, R7, 0x8, R2 ;  /* 0x0000000807097824 */ /* 0x000fe200078e0202 */
[----:B------:R-:W-:Y:S01]  /*103c0*/  SHF.L.U32 R4, R6, 0x1f, RZ ;  /* 0x0000001f06047819 */ /* 0x000fe200000006ff */
[----:B-1----:R-:W-:Y:S06]  /*103d0*/  @!P0 BRA `(.L_x_321) ;  /* 0x0000000800d48947 */ /* 0x002fec0003800000 */
.L_x_346:
[----:B------:R-:W1:Y:S01]  /*103e0*/  SYNCS.PHASECHK.TRANS64.TRYWAIT P0, [R9+URZ], R4 ;  /* 0x00000004090075a7 */ /* 0x000e62000800017f */
[----:B------:R-:W-:-:S05]  /*103f0*/  VIADD R0, R7, 0x1 ;  /* 0x0000000107007836 */ /* 0x000fca0000000000 */
[----:B------:R-:W-:-:S04]  /*10400*/  ISETP.NE.AND P1, PT, R0, 0x12, PT ;  /* 0x000000120000780c */ /* 0x000fc80003f25270 */
[----:B------:R-:W-:Y:S02]  /*10410*/  SEL R3, RZ, 0x1, P1 ;  /* 0x00000001ff037807 */ /* 0x000fe40000800000 */
[----:B------:R-:W-:Y:S02]  /*10420*/  SEL R7, R0, RZ, P1 ;  /* 0x000000ff00077207 */ /* 0x000fe40000800000 */
[----:B------:R-:W-:-:S03]  /*10430*/  LOP3.LUT R6, R6, R3, RZ, 0x3c, !PT ;  /* 0x0000000306067212 */ /* 0x000fc600078e3cff */
[----:B0-----:R-:W-:Y:S01]  /*10440*/  IMAD R8, R7, 0x8, R2 ;  /* 0x0000000807087824 */ /* 0x001fe200078e0202 */
[----:B------:R-:W-:Y:S01]  /*10450*/  SHF.L.U32 R5, R6, 0x1f, RZ ;  /* 0x0000001f06057819 */ /* 0x000fe200000006ff */
[----:B-1----:R-:W-:Y:S06]  /*10460*/  @!P0 BRA `(.L_x_322) ;  /* 0x0000000800c48947 */ /* 0x002fec0003800000 */
.L_x_347:
        /* <DEDUP_REMOVED lines=9> */
.L_x_348:
        /* <DEDUP_REMOVED lines=9> */
.L_x_349:
        /* <DEDUP_REMOVED lines=9> */
.L_x_350:
        /* <DEDUP_REMOVED lines=9> */
.L_x_351:
        /* <DEDUP_REMOVED lines=9> */
.L_x_352:
        /* <DEDUP_REMOVED lines=9> */
.L_x_353:
        /* <DEDUP_REMOVED lines=9> */
.L_x_354:
        /* <DEDUP_REMOVED lines=9> */
.L_x_355:
        /* <DEDUP_REMOVED lines=9> */
.L_x_356:
        /* <DEDUP_REMOVED lines=9> */
.L_x_357:
        /* <DEDUP_REMOVED lines=9> */
.L_x_358:
        /* <DEDUP_REMOVED lines=9> */
.L_x_359:
[----:B------:R-:W1:Y:S01]  /*10b30*/  SYNCS.PHASECHK.TRANS64.TRYWAIT P0, [R8+URZ], R5 ;  /* 0x00000005080075a7 */ /* 0x000e62000800017f */
[----:B------:R-:W-:-:S05]  /*10b40*/  VIADD R0, R7, 0x1 ;  /* 0x0000000107007836 */ /* 0x000fca0000000000 */
[----:B------:R-:W-:-:S04]  /*10b50*/  ISETP.NE.AND P1, PT, R0, 0x12, PT ;  /* 0x000000120000780c */ /* 0x000fc80003f25270 */
[----:B------:R-:W-:Y:S02]  /*10b60*/  SEL R3, RZ, 0x1, P1 ;  /* 0x00000001ff037807 */ /* 0x000fe40000800000 */
[----:B------:R-:W-:Y:S02]  /*10b70*/  SEL R7, R0, RZ, P1 ;  /* 0x000000ff00077207 */ /* 0x000fe40000800000 */
[----:B0-----:R-:W-:-:S03]  /*10b80*/  LOP3.LUT R9, R6, R3, RZ, 0x3c, !PT ;  /* 0x0000000306097212 */ /* 0x001fc600078e3cff */
[----:B------:R-:W-:Y:S01]  /*10b90*/  IMAD R11, R7, 0x8, R2 ;  /* 0x00000008070b7824 */ /* 0x000fe200078e0202 */
[----:B------:R-:W-:Y:S01]  /*10ba0*/  SHF.L.U32 R6, R9, 0x1f, RZ ;  /* 0x0000001f09067819 */ /* 0x000fe200000006ff */
[----:B-1----:R-:W-:Y:S06]  /*10bb0*/  @!P0 BRA `(.L_x_335) ;  /* 0x0000000400f48947 */ /* 0x002fec0003800000 */
.L_x_360:
[----:B------:R-:W1:Y:S01]  /*10bc0*/  SYNCS.PHASECHK.TRANS64.TRYWAIT P0, [R11+URZ], R6 ;  /* 0x000000060b0075a7 */ /* 0x000e62000800017f */
[----:B------:R-:W-:-:S05]  /*10bd0*/  VIADD R0, R7, 0x1 ;  /* 0x0000000107007836 */ /* 0x000fca0000000000 */
[----:B------:R-:W-:-:S04]  /*10be0*/  ISETP.NE.AND P1, PT, R0, 0x12, PT ;  /* 0x000000120000780c */ /* 0x000fc80003f25270 */
[----:B------:R-:W-:Y:S02]  /*10bf0*/  SEL R4, RZ, 0x1, P1 ;  /* 0x00000001ff047807 */ /* 0x000fe40000800000 */
[----:B------:R-:W-:Y:S02]  /*10c00*/  SEL R3, R0, RZ, P1 ;  /* 0x000000ff00037207 */ /* 0x000fe40000800000 */
[----:B------:R-:W-:Y:S01]  /*10c10*/  LOP3.LUT R0, R9, R4, RZ, 0x3c, !PT ;  /* 0x0000000409007212 */ /* 0x000fe200078e3cff */
[----:B-1----:R-:W-:Y:S06]  /*10c20*/  @!P0 BRA `(.L_x_336) ;  /* 0x0000000400ec8947 */ /* 0x002fec0003800000 */
.L_x_361:
[----:B------:R-:W-:Y:S01]  /*10c30*/  IMAD R3, R3, 0x8, R2 ;  /* 0x0000000803037824 */ /* 0x000fe200078e0202 */
[----:B------:R-:W-:-:S07]  /*10c40*/  SHF.L.U32 R0, R0, 0x1f, RZ ;  /* 0x0000001f00007819 */ /* 0x000fce00000006ff */
.L_x_337:
[----:B--2---:R2:W3:Y:S02]  /*10c50*/  SYNCS.PHASECHK.TRANS64.TRYWAIT P0, [R3+URZ], R0 ;  /* 0x00000000030075a7 */ /* 0x0044e4000800017f */
[----:B---3--:R-:W-:Y:S05]  /*10c60*/  @!P0 NANOSLEEP.SYNCS 0x989680 ;  /* 0x009896800000895d */ /* 0x008fea0003900000 */
[----:B------:R-:W3:Y:S02]  /*10c70*/  @!P0 SYNCS.PHASECHK.TRANS64 P0, [R3+URZ], R0 ;  /* 0x00000000030085a7 */ /* 0x000ee4000800007f */
[----:B---3--:R-:W-:Y:S05]  /*10c80*/  @!P0 BRA `(.L_x_337) ;  /* 0xfffffffc00f08947 */ /* 0x008fea000383ffff */
.L_x_318:
[----:B------:R-:W-:Y:S05]  /*10c90*/  BSYNC B0 ;  /* 0x0000000000007941 */ /* 0x000fea0003800000 */
.L_x_317:
[----:B------:R-:W-:Y:S05]  /*10ca0*/  EXIT ;  /* 0x000000000000794d */ /* 0x000fea0003800000 */
.L_x_22:
[----:B-1----:R-:W-:-:S04]  /*10cb0*/  IMAD.U32 R3, RZ, RZ, UR7 ;  /* 0x00000007ff037e24 */ /* 0x002fc8000f8e00ff */
[----:B------:R1:W3:Y:S03]  /*10cc0*/  SYNCS.PHASECHK.TRANS64.TRYWAIT P1, [R3+URZ], R0 ;  /* 0x00000000030075a7 */ /* 0x0002e6000802017f */
[----:B---3--:R-:W-:Y:S05]  /*10cd0*/  @!P1 NANOSLEEP.SYNCS 0x989680 ;  /* 0x009896800000995d */ /* 0x008fea0003900000 */
[----:B------:R-:W3:Y:S02]  /*10ce0*/  @!P1 SYNCS.PHASECHK.TRANS64 P1, [R3+URZ], R0 ;  /* 0x00000000030095a7 */ /* 0x000ee4000802007f */
[----:B---3--:R-:W-:Y:S05]  /*10cf0*/  @!P1 BRA `(.L_x_22) ;  /* 0xfffffffc00ec9947 */ /* 0x008fea000383ffff */
[----:B------:R-:W-:Y:S05]  /*10d00*/  BRA `(.L_x_21) ;  /* 0xffffff1000a87947 */ /* 0x000fea000383ffff */
.L_x_28:
[----:B-----5:R1:W-:Y:S02]  /*10d10*/  STL [R1+0x8c], R0 ;  /* 0x00008c0001007387 */ /* 0x0203e40000100800 */
[----:B-1----:R-:W-:-:S04]  /*10d20*/  IMAD.U32 R0, RZ, RZ, UR9 ;  /* 0x00000009ff007e24 */ /* 0x002fc8000f8e00ff */
[----:B------:R1:W4:Y:S03]  /*10d30*/  SYNCS.PHASECHK.TRANS64.TRYWAIT P1, [R0+URZ], R229 ;  /* 0x000000e5000075a7 */ /* 0x000326000802017f */
[----:B----4-:R-:W-:Y:S05]  /*10d40*/  @!P1 NANOSLEEP.SYNCS 0x989680 ;  /* 0x009896800000995d */ /* 0x010fea0003900000 */
[----:B------:R1:W4:Y:S02]  /*10d50*/  @!P1 SYNCS.PHASECHK.TRANS64 P1, [R0+URZ], R229 ;  /* 0x000000e5000095a7 */ /* 0x000324000802007f */
[----:B-1----:R1:W5:Y:S02]  /*10d60*/  LDL.LU R0, [R1+0x8c] ;  /* 0x00008c0001007983 */ /* 0x0023640000300800 */
[----:B-1--4-:R-:W-:Y:S05]  /*10d70*/  @!P1 BRA `(.L_x_28) ;  /* 0xfffffffc00e49947 */ /* 0x012fea000383ffff */
[----:B------:R-:W-:Y:S05]  /*10d80*/  BRA `(.L_x_27) ;  /* 0xffffff24000c7947 */ /* 0x000fea000383ffff */
.L_x_305:
[----:B------:R-:W-:Y:S01]  /*10d90*/  BSSY B1, `(.L_x_338) ;  /* 0x0000006000017945 */ /* 0x000fe20003800000 */
[----:B------:R-:W-:-:S07]  /*10da0*/  IMAD.MOV.U32 R2, RZ, RZ, -0x1 ;  /* 0xffffffffff027424 */ /* 0x000fce00078e00ff */
[----:B------:R-:W-:Y:S05]  /*10db0*/  WARPSYNC.COLLECTIVE R2, `(.L_x_339) ;  /* 0x00000000020c7348 */ /* 0x000fea0003c00000 */
[----:B------:R-:W-:Y:S02]  /*10dc0*/  ELECT P0, UR62, PT ;  /* 0x00000000003e782f */ /* 0x000fe40003800000 */
[----:B------:R-:W-:Y:S01]  /*10dd0*/  MOV R2, UR62 ;  /* 0x0000003e00027c02 */ /* 0x000fe20008000f00 */
[----:B------:R-:W-:Y:S10]  /*10de0*/  ENDCOLLECTIVE ;  /* 0x000000000000791b */ /* 0x000ff40003800000 */
.L_x_339:
[----:B------:R-:W-:Y:S05]  /*10df0*/  BSYNC B1 ;  /* 0x0000000000017941 */ /* 0x000fea0003800000 */
.L_x_338:
[----:B------:R-:W-:Y:S05]  /*10e00*/  BRA `(.L_x_340) ;  /* 0xffffffe800107947 */ /* 0x000fea000383ffff */
.L_x_308:
[----:B0-----:R0:W2:Y:S02]  /*10e10*/  SYNCS.PHASECHK.TRANS64.TRYWAIT P0, [R13+URZ+0x90], R4 ;  /* 0x000090040d0075a7 */ /* 0x0010a4000800017f */
[----:B--2---:R-:W-:Y:S05]  /*10e20*/  @!P0 NANOSLEEP.SYNCS 0x989680 ;  /* 0x009896800000895d */ /* 0x004fea0003900000 */
[----:B------:R-:W2:Y:S02]  /*10e30*/  @!P0 SYNCS.PHASECHK.TRANS64 P0, [R13+URZ+0x90], R4 ;  /* 0x000090040d0085a7 */ /* 0x000ea4000800007f */
[----:B--2---:R-:W-:Y:S05]  /*10e40*/  @!P0 BRA `(.L_x_308) ;  /* 0xfffffffc00f08947 */ /* 0x004fea000383ffff */
[----:B------:R-:W-:Y:S05]  /*10e50*/  BRA `(.L_x_341) ;  /* 0xffffffe800547947 */ /* 0x000fea000383ffff */
.L_x_316:
[----:B------:R-:W-:Y:S01]  /*10e60*/  BSSY B0, `(.L_x_342) ;  /* 0x0000006000007945 */ /* 0x000fe20003800000 */
[----:B------:R-:W-:-:S07]  /*10e70*/  IMAD.MOV.U32 R2, RZ, RZ, -0x1 ;  /* 0xffffffffff027424 */ /* 0x000fce00078e00ff */
[----:B------:R-:W-:Y:S05]  /*10e80*/  WARPSYNC.COLLECTIVE R2, `(.L_x_343) ;  /* 0x00000000020c7348 */ /* 0x000fea0003c00000 */
[----:B------:R-:W-:Y:S02]  /*10e90*/  ELECT P0, UR62, PT ;  /* 0x00000000003e782f */ /* 0x000fe40003800000 */
[----:B------:R-:W-:Y:S01]  /*10ea0*/  MOV R2, UR62 ;  /* 0x0000003e00027c02 */ /* 0x000fe20008000f00 */
[----:B------:R-:W-:Y:S10]  /*10eb0*/  ENDCOLLECTIVE ;  /* 0x000000000000791b */ /* 0x000ff40003800000 */
.L_x_343:
[----:B------:R-:W-:Y:S05]  /*10ec0*/  BSYNC B0 ;  /* 0x0000000000007941 */ /* 0x000fea0003800000 */
.L_x_342:
[----:B------:R-:W-:Y:S05]  /*10ed0*/  BRA `(.L_x_344) ;  /* 0xfffffff000c47947 */ /* 0x000fea000383ffff */
.L_x_320:
[----:B0-----:R0:W1:Y:S02]  /*10ee0*/  SYNCS.PHASECHK.TRANS64.TRYWAIT P0, [R7+URZ], R4 ;  /* 0x00000004070075a7 */ /* 0x001064000800017f */
[----:B-1----:R-:W-:Y:S05]  /*10ef0*/  @!P0 NANOSLEEP.SYNCS 0x989680 ;  /* 0x009896800000895d */ /* 0x002fea0003900000 */
[----:B------:R-:W1:Y:S02]  /*10f00*/  @!P0 SYNCS.PHASECHK.TRANS64 P0, [R7+URZ], R4 ;  /* 0x00000004070085a7 */ /* 0x000e64000800007f */
[----:B-1----:R-:W-:Y:S05]  /*10f10*/  @!P0 BRA `(.L_x_320) ;  /* 0xfffffffc00f08947 */ /* 0x002fea000383ffff */
[----:B------:R-:W-:Y:S05]  /*10f20*/  BRA `(.L_x_345) ;  /* 0xfffffff400087947 */ /* 0x000fea000383ffff */
.L_x_321:
[----:B0-----:R0:W1:Y:S02]  /*10f30*/  SYNCS.PHASECHK.TRANS64.TRYWAIT P0, [R8+URZ], R5 ;  /* 0x00000005080075a7 */ /* 0x001064000800017f */
[----:B-1----:R-:W-:Y:S05]  /*10f40*/  @!P0 NANOSLEEP.SYNCS 0x989680 ;  /* 0x009896800000895d */ /* 0x002fea0003900000 */
[----:B------:R-:W1:Y:S02]  /*10f50*/  @!P0 SYNCS.PHASECHK.TRANS64 P0, [R8+URZ], R5 ;  /* 0x00000005080085a7 */ /* 0x000e64000800007f */
[----:B-1----:R-:W-:Y:S05]  /*10f60*/  @!P0 BRA `(.L_x_321) ;  /* 0xfffffffc00f08947 */ /* 0x002fea000383ffff */
[----:B------:R-:W-:Y:S05]  /*10f70*/  BRA `(.L_x_346) ;  /* 0xfffffff400187947 */ /* 0x000fea000383ffff */
.L_x_322:
[----:B0-----:R0:W1:Y:S02]  /*10f80*/  SYNCS.PHASECHK.TRANS64.TRYWAIT P0, [R9+URZ], R4 ;  /* 0x00000004090075a7 */ /* 0x001064000800017f */
[----:B-1----:R-:W-:Y:S05]  /*10f90*/  @!P0 NANOSLEEP.SYNCS 0x989680 ;  /* 0x009896800000895d */ /* 0x002fea0003900000 */
[----:B------:R-:W1:Y:S02]  /*10fa0*/  @!P0 SYNCS.PHASECHK.TRANS64 P0, [R9+URZ], R4 ;  /* 0x00000004090085a7 */ /* 0x000e64000800007f */
[----:B-1----:R-:W-:Y:S05]  /*10fb0*/  @!P0 BRA `(.L_x_322) ;  /* 0xfffffffc00f08947 */ /* 0x002fea000383ffff */
[----:B------:R-:W-:Y:S05]  /*10fc0*/  BRA `(.L_x_347) ;  /* 0xfffffff400287947 */ /* 0x000fea000383ffff */
.L_x_323:
[----:B0-----:R0:W1:Y:S02]  /*10fd0*/  SYNCS.PHASECHK.TRANS64.TRYWAIT P0, [R8+URZ], R5 ;  /* 0x00000005080075a7 */ /* 0x001064000800017f */
[----:B-1----:R-:W-:Y:S05]  /*10fe0*/  @!P0 NANOSLEEP.SYNCS 0x989680 ;  /* 0x009896800000895d */ /* 0x002fea0003900000 */
[----:B------:R-:W1:Y:S02]  /*10ff0*/  @!P0 SYNCS.PHASECHK.TRANS64 P0, [R8+URZ], R5 ;  /* 0x00000005080085a7 */ /* 0x000e64000800007f */
[----:B-1----:R-:W-:Y:S05]  /*11000*/  @!P0 BRA `(.L_x_323) ;  /* 0xfffffffc00f08947 */ /* 0x002fea000383ffff */
[----:B------:R-:W-:Y:S05]  /*11010*/  BRA `(.L_x_348) ;  /* 0xfffffff400387947 */ /* 0x000fea000383ffff */
.L_x_324:
[----:B0-----:R0:W1:Y:S02]  /*11020*/  SYNCS.PHASECHK.TRANS64.TRYWAIT P0, [R9+URZ], R4 ;  /* 0x00000004090075a7 */ /* 0x001064000800017f */
[----:B-1----:R-:W-:Y:S05]  /*11030*/  @!P0 NANOSLEEP.SYNCS 0x989680 ;  /* 0x009896800000895d */ /* 0x002fea0003900000 */
[----:B------:R-:W1:Y:S02]  /*11040*/  @!P0 SYNCS.PHASECHK.TRANS64 P0, [R9+URZ], R4 ;  /* 0x00000004090085a7 */ /* 0x000e64000800007f */
[----:B-1----:R-:W-:Y:S05]  /*11050*/  @!P0 BRA `(.L_x_324) ;  /* 0xfffffffc00f08947 */ /* 0x002fea000383ffff */
[----:B------:R-:W-:Y:S05]  /*11060*/  BRA `(.L_x_349) ;  /* 0xfffffff400487947 */ /* 0x000fea000383ffff */
.L_x_325:
[----:B0-----:R0:W1:Y:S02]  /*11070*/  SYNCS.PHASECHK.TRANS64.TRYWAIT P0, [R8+URZ], R5 ;  /* 0x00000005080075a7 */ /* 0x001064000800017f */
[----:B-1----:R-:W-:Y:S05]  /*11080*/  @!P0 NANOSLEEP.SYNCS 0x989680 ;  /* 0x009896800000895d */ /* 0x002fea0003900000 */
[----:B------:R-:W1:Y:S02]  /*11090*/  @!P0 SYNCS.PHASECHK.TRANS64 P0, [R8+URZ], R5 ;  /* 0x00000005080085a7 */ /* 0x000e64000800007f */
[----:B-1----:R-:W-:Y:S05]  /*110a0*/  @!P0 BRA `(.L_x_325) ;  /* 0xfffffffc00f08947 */ /* 0x002fea000383ffff */
[----:B------:R-:W-:Y:S05]  /*110b0*/  BRA `(.L_x_350) ;  /* 0xfffffff400587947 */ /* 0x000fea000383ffff */
.L_x_326:
[----:B0-----:R0:W1:Y:S02]  /*110c0*/  SYNCS.PHASECHK.TRANS64.TRYWAIT P0, [R9+URZ], R4 ;  /* 0x00000004090075a7 */ /* 0x001064000800017f */
[----:B-1----:R-:W-:Y:S05]  /*110d0*/  @!P0 NANOSLEEP.SYNCS 0x989680 ;  /* 0x009896800000895d */ /* 0x002fea0003900000 */
[----:B------:R-:W1:Y:S02]  /*110e0*/  @!P0 SYNCS.PHASECHK.TRANS64 P0, [R9+URZ], R4 ;  /* 0x00000004090085a7 */ /* 0x000e64000800007f */
[----:B-1----:R-:W-:Y:S05]  /*110f0*/  @!P0 BRA `(.L_x_326) ;  /* 0xfffffffc00f08947 */ /* 0x002fea000383ffff */
[----:B------:R-:W-:Y:S05]  /*11100*/  BRA `(.L_x_351) ;  /* 0xfffffff400687947 */ /* 0x000fea000383ffff */
.L_x_327:
[----:B0-----:R0:W1:Y:S02]  /*11110*/  SYNCS.PHASECHK.TRANS64.TRYWAIT P0, [R8+URZ], R5 ;  /* 0x00000005080075a7 */ /* 0x001064000800017f */
[----:B-1----:R-:W-:Y:S05]  /*11120*/  @!P0 NANOSLEEP.SYNCS 0x989680 ;  /* 0x009896800000895d */ /* 0x002fea0003900000 */
[----:B------:R-:W1:Y:S02]  /*11130*/  @!P0 SYNCS.PHASECHK.TRANS64 P0, [R8+URZ], R5 ;  /* 0x00000005080085a7 */ /* 0x000e64000800007f */
[----:B-1----:R-:W-:Y:S05]  /*11140*/  @!P0 BRA `(.L_x_327) ;  /* 0xfffffffc00f08947 */ /* 0x002fea000383ffff */
[----:B------:R-:W-:Y:S05]  /*11150*/  BRA `(.L_x_352) ;  /* 0xfffffff400787947 */ /* 0x000fea000383ffff */
.L_x_328:
[----:B0-----:R0:W1:Y:S02]  /*11160*/  SYNCS.PHASECHK.TRANS64.TRYWAIT P0, [R9+URZ], R4 ;  /* 0x00000004090075a7 */ /* 0x001064000800017f */
[----:B-1----:R-:W-:Y:S05]  /*11170*/  @!P0 NANOSLEEP.SYNCS 0x989680 ;  /* 0x009896800000895d */ /* 0x002fea0003900000 */
[----:B------:R-:W1:Y:S02]  /*11180*/  @!P0 SYNCS.PHASECHK.TRANS64 P0, [R9+URZ], R4 ;  /* 0x00000004090085a7 */ /* 0x000e64000800007f */
[----:B-1----:R-:W-:Y:S05]  /*11190*/  @!P0 BRA `(.L_x_328) ;  /* 0xfffffffc00f08947 */ /* 0x002fea000383ffff */
[----:B------:R-:W-:Y:S05]  /*111a0*/  BRA `(.L_x_353) ;  /* 0xfffffff400887947 */ /* 0x000fea000383ffff */
.L_x_329:
[----:B0-----:R0:W1:Y:S02]  /*111b0*/  SYNCS.PHASECHK.TRANS64.TRYWAIT P0, [R8+URZ], R5 ;  /* 0x00000005080075a7 */ /* 0x001064000800017f */
[----:B-1----:R-:W-:Y:S05]  /*111c0*/  @!P0 NANOSLEEP.SYNCS 0x989680 ;  /* 0x009896800000895d */ /* 0x002fea0003900000 */
[----:B------:R-:W1:Y:S02]  /*111d0*/  @!P0 SYNCS.PHASECHK.TRANS64 P0, [R8+URZ], R5 ;  /* 0x00000005080085a7 */ /* 0x000e64000800007f */
[----:B-1----:R-:W-:Y:S05]  /*111e0*/  @!P0 BRA `(.L_x_329) ;  /* 0xfffffffc00f08947 */ /* 0x002fea000383ffff */
[----:B------:R-:W-:Y:S05]  /*111f0*/  BRA `(.L_x_354) ;  /* 0xfffffff400987947 */ /* 0x000fea000383ffff */
.L_x_330:
[----:B0-----:R0:W1:Y:S02]  /*11200*/  SYNCS.PHASECHK.TRANS64.TRYWAIT P0, [R9+URZ], R4 ;  /* 0x00000004090075a7 */ /* 0x001064000800017f */
[----:B-1----:R-:W-:Y:S05]  /*11210*/  @!P0 NANOSLEEP.SYNCS 0x989680 ;  /* 0x009896800000895d */ /* 0x002fea0003900000 */
[----:B------:R-:W1:Y:S02]  /*11220*/  @!P0 SYNCS.PHASECHK.TRANS64 P0, [R9+URZ], R4 ;  /* 0x00000004090085a7 */ /* 0x000e64000800007f */
[----:B-1----:R-:W-:Y:S05]  /*11230*/  @!P0 BRA `(.L_x_330) ;  /* 0xfffffffc00f08947 */ /* 0x002fea000383ffff */
[----:B------:R-:W-:Y:S05]  /*11240*/  BRA `(.L_x_355) ;  /* 0xfffffff400a87947 */ /* 0x000fea000383ffff */
.L_x_331:
[----:B0-----:R0:W1:Y:S02]  /*11250*/  SYNCS.PHASECHK.TRANS64.TRYWAIT P0, [R8+URZ], R5 ;  /* 0x00000005080075a7 */ /* 0x001064000800017f */
[----:B-1----:R-:W-:Y:S05]  /*11260*/  @!P0 NANOSLEEP.SYNCS 0x989680 ;  /* 0x009896800000895d */ /* 0x002fea0003900000 */
[----:B------:R-:W1:Y:S02]  /*11270*/  @!P0 SYNCS.PHASECHK.TRANS64 P0, [R8+URZ], R5 ;  /* 0x00000005080085a7 */ /* 0x000e64000800007f */
[----:B-1----:R-:W-:Y:S05]  /*11280*/  @!P0 BRA `(.L_x_331) ;  /* 0xfffffffc00f08947 */ /* 0x002fea000383ffff */
[----:B------:R-:W-:Y:S05]  /*11290*/  BRA `(.L_x_356) ;  /* 0xfffffff400b87947 */ /* 0x000fea000383ffff */
.L_x_332:
[----:B0-----:R0:W1:Y:S02]  /*112a0*/  SYNCS.PHASECHK.TRANS64.TRYWAIT P0, [R9+URZ], R4 ;  /* 0x00000004090075a7 */ /* 0x001064000800017f */
[----:B-1----:R-:W-:Y:S05]  /*112b0*/  @!P0 NANOSLEEP.SYNCS 0x989680 ;  /* 0x009896800000895d */ /* 0x002fea0003900000 */
[----:B------:R-:W1:Y:S02]  /*112c0*/  @!P0 SYNCS.PHASECHK.TRANS64 P0, [R9+URZ], R4 ;  /* 0x00000004090085a7 */ /* 0x000e64000800007f */
[----:B-1----:R-:W-:Y:S05]  /*112d0*/  @!P0 BRA `(.L_x_332) ;  /* 0xfffffffc00f08947 */ /* 0x002fea000383ffff */
[----:B------:R-:W-:Y:S05]  /*112e0*/  BRA `(.L_x_357) ;  /* 0xfffffff400c87947 */ /* 0x000fea000383ffff */
.L_x_333:
[----:B0-----:R0:W1:Y:S02]  /*112f0*/  SYNCS.PHASECHK.TRANS64.TRYWAIT P0, [R8+URZ], R5 ;  /* 0x00000005080075a7 */ /* 0x001064000800017f */
[----:B-1----:R-:W-:Y:S05]  /*11300*/  @!P0 NANOSLEEP.SYNCS 0x989680 ;  /* 0x009896800000895d */ /* 0x002fea0003900000 */
[----:B------:R-:W1:Y:S02]  /*11310*/  @!P0 SYNCS.PHASECHK.TRANS64 P0, [R8+URZ], R5 ;  /* 0x00000005080085a7 */ /* 0x000e64000800007f */
[----:B-1----:R-:W-:Y:S05]  /*11320*/  @!P0 BRA `(.L_x_333) ;  /* 0xfffffffc00f08947 */ /* 0x002fea000383ffff */
[----:B------:R-:W-:Y:S05]  /*11330*/  BRA `(.L_x_358) ;  /* 0xfffffff400d87947 */ /* 0x000fea000383ffff */
.L_x_334:
[----:B0-----:R0:W1:Y:S02]  /*11340*/  SYNCS.PHASECHK.TRANS64.TRYWAIT P0, [R9+URZ], R4 ;  /* 0x00000004090075a7 */ /* 0x001064000800017f */
[----:B-1----:R-:W-:Y:S05]  /*11350*/  @!P0 NANOSLEEP.SYNCS 0x989680 ;  /* 0x009896800000895d */ /* 0x002fea0003900000 */
[----:B------:R-:W1:Y:S02]  /*11360*/  @!P0 SYNCS.PHASECHK.TRANS64 P0, [R9+URZ], R4 ;  /* 0x00000004090085a7 */ /* 0x000e64000800007f */
[----:B-1----:R-:W-:Y:S05]  /*11370*/  @!P0 BRA `(.L_x_334) ;  /* 0xfffffffc00f08947 */ /* 0x002fea000383ffff */
[----:B------:R-:W-:Y:S05]  /*11380*/  BRA `(.L_x_359) ;  /* 0xfffffff400e87947 */ /* 0x000fea000383ffff */
.L_x_335:
[----:B0-----:R0:W1:Y:S02]  /*11390*/  SYNCS.PHASECHK.TRANS64.TRYWAIT P0, [R8+URZ], R5 ;  /* 0x00000005080075a7 */ /* 0x001064000800017f */
[----:B-1----:R-:W-:Y:S05]  /*113a0*/  @!P0 NANOSLEEP.SYNCS 0x989680 ;  /* 0x009896800000895d */ /* 0x002fea0003900000 */
[----:B------:R-:W1:Y:S02]  /*113b0*/  @!P0 SYNCS.PHASECHK.TRANS64 P0, [R8+URZ], R5 ;  /* 0x00000005080085a7 */ /* 0x000e64000800007f */
[----:B-1----:R-:W-:Y:S05]  /*113c0*/  @!P0 BRA `(.L_x_335) ;  /* 0xfffffffc00f08947 */ /* 0x002fea000383ffff */
[----:B------:R-:W-:Y:S05]  /*113d0*/  BRA `(.L_x_360) ;  /* 0xfffffff400f87947 */ /* 0x000fea000383ffff */
.L_x_336:
[----:B-1----:R1:W2:Y:S02]  /*113e0*/  SYNCS.PHASECHK.TRANS64.TRYWAIT P0, [R11+URZ], R6 ;  /* 0x000000060b0075a7 */ /* 0x0022a4000800017f */
[----:B--2---:R-:W-:Y:S05]  /*113f0*/  @!P0 NANOSLEEP.SYNCS 0x989680 ;  /* 0x009896800000895d */ /* 0x004fea0003900000 */
[----:B------:R-:W2:Y:S02]  /*11400*/  @!P0 SYNCS.PHASECHK.TRANS64 P0, [R11+URZ], R6 ;  /* 0x000000060b0085a7 */ /* 0x000ea4000800007f */
[----:B--2---:R-:W-:Y:S05]  /*11410*/  @!P0 BRA `(.L_x_336) ;  /* 0xfffffffc00f08947 */ /* 0x004fea000383ffff */
[----:B------:R-:W-:Y:S05]  /*11420*/  BRA `(.L_x_361) ;  /* 0xfffffff800007947 */ /* 0x000fea000383ffff */
.L_x_362:
[----:B------:R-:W-:-:S00]  /*11430*/  BRA `(.L_x_362) ;  /* 0xfffffffc00fc7947 */ /* 0x000fc0000383ffff */
[----:B------:R-:W-:-:S00]  /*11440*/  NOP ;  /* 0x0000000000007918 */ /* 0x000fc00000000000 */
        /* <DEDUP_REMOVED lines=11> */
.L_x_363:


//--------------------- .nv.shared._ZN7cutlass13device_kernelINS_4gemm6kernel13GemmUniversalIN4cute5tupleIJiiiiEEENS1_10collective13CollectiveMmaINS1_37MainloopSm90TmaGmmaWarpSpecializedFP8ILi18ENS5_IJNS4_1CILi1EEENSA_ILi4EEESB_EEENS1_35KernelTmaWarpSpecializedCooperativeEEENS5_IJNSA_ILi256EEENSA_ILi128EEENSA_ILi32EEEEEENS_12float_e4m3_tENS5_IJlSB_lEEESK_SL_NS4_8TiledMMAINS4_8MMA_AtomIJNS4_4SM904GMMA31MMA_64x128x32_F32E4M3E4M3_SS_TNILNSP_7ScaleInE1ELSR_1EEEEEENS4_6LayoutINS5_IJNSA_ILi2EEESB_SB_EEENS5_IJSB_NSA_ILi0EEESX_EEEEENS5_IJNS4_10UnderscoreES10_S10_EEEEENS4_23SM90_TMA_LOAD_MULTICASTENS4_14ComposedLayoutINS4_7SwizzleILi1ELi4ELi3EEENS4_18smem_ptr_flag_bitsILi8EEENSU_INS5_IJNSA_ILi8EEESI_EEENS5_IJSI_SB_EEEEEEEvNS4_8identityENS4_13SM90_TMA_LOADES1D_vS1E_EENS_8epilogue10collective6detail29Sm90TmaWarpSpecializedAdapterINS1I_15DefaultEpilogueISK_SL_SL_NS1H_6thread17LinearCombinationISK_Li1EffLNS1M_9ScaleType4KindE0ELNS_15FloatRoundStyleE2ESK_EENS1_15EpilogueDefaultEEEEEvvEEEEvNT_6ParamsE --------------------------
	.section	.nv.shared._ZN7cutlass13device_kernelINS_4gemm6kernel13GemmUniversalIN4cute5tupleIJiiiiEEENS1_10collective13CollectiveMmaINS1_37MainloopSm90TmaGmmaWarpSpecializedFP8ILi18ENS5_IJNS4_1CILi1EEENSA_ILi4EEESB_EEENS1_35KernelTmaWarpSpecializedCooperativeEEENS5_IJNSA_ILi256EEENSA_ILi128EEENSA_ILi32EEEEEENS_12float_e4m3_tENS5_IJlSB_lEEESK_SL_NS4_8TiledMMAINS4_8MMA_AtomIJNS4_4SM904GMMA31MMA_64x128x32_F32E4M3E4M3_SS_TNILNSP_7ScaleInE1ELSR_1EEEEEENS4_6LayoutINS5_IJNSA_ILi2EEESB_SB_EEENS5_IJSB_NSA_ILi0EEESX_EEEEENS5_IJNS4_10UnderscoreES10_S10_EEEEENS4_23SM90_TMA_LOAD_MULTICASTENS4_14ComposedLayoutINS4_7SwizzleILi1ELi4ELi3EEENS4_18smem_ptr_flag_bitsILi8EEENSU_INS5_IJNSA_ILi8EEESI_EEENS5_IJSI_SB_EEEEEEEvNS4_8identityENS4_13SM90_TMA_LOADES1D_vS1E_EENS_8epilogue10collective6detail29Sm90TmaWarpSpecializedAdapterINS1I_15DefaultEpilogueISK_SL_SL_NS1H_6thread17LinearCombinationISK_Li1EffLNS1M_9ScaleType4KindE0ELNS_15FloatRoundStyleE2ESK_EENS1_15EpilogueDefaultEEEEEvvEEEEvNT_6ParamsE,"aw",@nobits
	.sectionflags	@""
	.align	16
	.zero		1024


//--------------------- .nv.shared.reserved.0     --------------------------
	.section	.nv.shared.reserved.0,"aw",@nobits
	.weak		__nv_reservedSMEM_offset_0_alias
	.size		__nv_reservedSMEM_offset_0_alias, 0, 0
	.other		__nv_reservedSMEM_offset_0_alias,@"STO_CUDA_RESERVED_SHARED STV_DEFAULT"
__nv_reservedSMEM_offset_0_alias:
	.zero		0


//--------------------- .nv.global                --------------------------
	.section	.nv.global,"aw",@nobits
.nv.global:
	.type		_ZN40_INTERNAL_7b24bd02_4_k_cu_af48668b_281774cute1_E,@object
	.size		_ZN40_INTERNAL_7b24bd02_4_k_cu_af48668b_281774cute1_E,(_ZN40_INTERNAL_7b24bd02_4_k_cu_af48668b_281774cuda3std3__45__cpo6cbeginE - _ZN40_INTERNAL_7b24bd02_4_k_cu_af48668b_281774cute1_E)
_ZN40_INTERNAL_7b24bd02_4_k_cu_af48668b_281774cute1_E:
	.zero		1
	.type		_ZN40_INTERNAL_7b24bd02_4_k_cu_af48668b_281774cuda3std3__45__cpo6cbeginE,@object
	.size		_ZN40_INTERNAL_7b24bd02_4_k_cu_af48668b_281774cuda3std3__45__cpo6cbeginE,(_ZN40_INTERNAL_7b24bd02_4_k_cu_af48668b_281774cuda3std3__48in_placeE - _ZN40_INTERNAL_7b24bd02_4_k_cu_af48668b_281774cuda3std3__45__cpo6cbeginE)
_ZN40_INTERNAL_7b24bd02_4_k_cu_af48668b_281774cuda3std3__45__cpo6cbeginE:
	.zero		1
	.type		_ZN40_INTERNAL_7b24bd02_4_k_cu_af48668b_281774cuda3std3__48in_placeE,@object
	.size		_ZN40_INTERNAL_7b24bd02_4_k_cu_af48668b_281774cuda3std3__48in_placeE,(_ZN40_INTERNAL_7b24bd02_4_k_cu_af48668b_281774cuda3std6ranges3__45__cpo9iter_moveE - _ZN40_INTERNAL_7b24bd02_4_k_cu_af48668b_281774cuda3std3__48in_placeE)
_ZN40_INTERNAL_7b24bd02_4_k_cu_af48668b_281774cuda3std3__48in_placeE:
	.zero		1
	.type		_ZN40_INTERNAL_7b24bd02_4_k_cu_af48668b_281774cuda3std6ranges3__45__cpo9iter_moveE,@object
	.size		_ZN40_INTERNAL_7b24bd02_4_k_cu_af48668b_281774cuda3std6ranges3__45__cpo9iter_moveE,(_ZN40_INTERNAL_7b24bd02_4_k_cu_af48668b_281774cuda3std3__45__cpo5beginE - _ZN40_INTERNAL_7b24bd02_4_k_cu_af48668b_281774cuda3std6ranges3__45__cpo9iter_moveE)
_ZN40_INTERNAL_7b24bd02_4_k_cu_af48668b_281774cuda3std6ranges3__45__cpo9iter_moveE:
	.zero		1
	.type		_ZN40_INTERNAL_7b24bd02_4_k_cu_af48668b_281774cuda3std3__45__cpo5beginE,@object
	.size		_ZN40_INTERNAL_7b24bd02_4_k_cu_af48668b_281774cuda3std3__45__cpo5beginE,(_ZN40_INTERNAL_7b24bd02_4_k_cu_af48668b_281774cuda3std3__442_GLOBAL__N__7b24bd02_4_k_cu_af48668b_281776ignoreE - _ZN40_INTERNAL_7b24bd02_4_k_cu_af48668b_281774cuda3std3__45__cpo5beginE)
_ZN40_INTERNAL_7b24bd02_4_k_cu_af48668b_281774cuda3std3__45__cpo5beginE:
	.zero		1
	.type		_ZN40_INTERNAL_7b24bd02_4_k_cu_af48668b_281774cuda3std3__442_GLOBAL__N__7b24bd02_4_k_cu_af48668b_281776ignoreE,@object
	.size		_ZN40_INTERNAL_7b24bd02_4_k_cu_af48668b_281774cuda3std3__442_GLOBAL__N__7b24bd02_4_k_cu_af48668b_281776ignoreE,(_ZN40_INTERNAL_7b24bd02_4_k_cu_af48668b_281774cute7productE - _ZN40_INTERNAL_7b24bd02_4_k_cu_af48668b_281774cuda3std3__442_GLOBAL__N__7b24bd02_4_k_cu_af48668b_281776ignoreE)
_ZN40_INTERNAL_7b24bd02_4_k_cu_af48668b_281774cuda3std3__442_GLOBAL__N__7b24bd02_4_k_cu_af48668b_281776ignoreE:
	.zero		1
	.type		_ZN40_INTERNAL_7b24bd02_4_k_cu_af48668b_281774cute7productE,@object
	.size		_ZN40_INTERNAL_7b24bd02_4_k_cu_af48668b_281774cute7productE,(_ZN40_INTERNAL_7b24bd02_4_k_cu_af48668b_281774cuda3std3__45__cpo3endE - _ZN40_INTERNAL_7b24bd02_4_k_cu_af48668b_281774cute7productE)
_ZN40_INTERNAL_7b24bd02_4_k_cu_af48668b_281774cute7productE:
	.zero		1
	.type		_ZN40_INTERNAL_7b24bd02_4_k_cu_af48668b_281774cuda3std3__45__cpo3endE,@object
	.size		_ZN40_INTERNAL_7b24bd02_4_k_cu_af48668b_281774cuda3std3__45__cpo3endE,(_ZN40_INTERNAL_7b24bd02_4_k_cu_af48668b_281774cuda3std3__419piecewise_constructE - _ZN40_INTERNAL_7b24bd02_4_k_cu_af48668b_281774cuda3std3__45__cpo3endE)
_ZN40_INTERNAL_7b24bd02_4_k_cu_af48668b_281774cuda3std3__45__cpo3endE:
	.zero		1
	.type		_ZN40_INTERNAL_7b24bd02_4_k_cu_af48668b_281774cuda3std3__419piecewise_constructE,@object
	.size		_ZN40_INTERNAL_7b24bd02_4_k_cu_af48668b_281774cuda3std3__419piecewise_constructE,(_ZN40_INTERNAL_7b24bd02_4_k_cu_af48668b_281774cuda3std3__45__cpo4cendE - _ZN40_INTERNAL_7b24bd02_4_k_cu_af48668b_281774cuda3std3__419piecewise_constructE)
_ZN40_INTERNAL_7b24bd02_4_k_cu_af48668b_281774cuda3std3__419piecewise_constructE:
	.zero		1
	.type		_ZN40_INTERNAL_7b24bd02_4_k_cu_af48668b_281774cuda3std3__45__cpo4cendE,@object
	.size		_ZN40_INTERNAL_7b24bd02_4_k_cu_af48668b_281774cuda3std3__45__cpo4cendE,(_ZN40_INTERNAL_7b24bd02_4_k_cu_af48668b_281774cuda3std6ranges3__45__cpo4swapE - _ZN40_INTERNAL_7b24bd02_4_k_cu_af48668b_281774cuda3std3__45__cpo4cendE)
_ZN40_INTERNAL_7b24bd02_4_k_cu_af48668b_281774cuda3std3__45__cpo4cendE:
	.zero		1
	.type		_ZN40_INTERNAL_7b24bd02_4_k_cu_af48668b_281774cuda3std6ranges3__45__cpo4swapE,@object
	.size		_ZN40_INTERNAL_7b24bd02_4_k_cu_af48668b_281774cuda3std6ranges3__45__cpo4swapE,(.L_7 - _ZN40_INTERNAL_7b24bd02_4_k_cu_af48668b_281774cuda3std6ranges3__45__cpo4swapE)
_ZN40_INTERNAL_7b24bd02_4_k_cu_af48668b_281774cuda3std6ranges3__45__cpo4swapE:
	.zero		1
.L_7:


//--------------------- .nv.constant0._ZN7cutlass13device_kernelINS_4gemm6kernel13GemmUniversalIN4cute5tupleIJiiiiEEENS1_10collective13CollectiveMmaINS1_37MainloopSm90TmaGmmaWarpSpecializedFP8ILi18ENS5_IJNS4_1CILi1EEENSA_ILi4EEESB_EEENS1_35KernelTmaWarpSpecializedCooperativeEEENS5_IJNSA_ILi256EEENSA_ILi128EEENSA_ILi32EEEEEENS_12float_e4m3_tENS5_IJlSB_lEEESK_SL_NS4_8TiledMMAINS4_8MMA_AtomIJNS4_4SM904GMMA31MMA_64x128x32_F32E4M3E4M3_SS_TNILNSP_7ScaleInE1ELSR_1EEEEEENS4_6LayoutINS5_IJNSA_ILi2EEESB_SB_EEENS5_IJSB_NSA_ILi0EEESX_EEEEENS5_IJNS4_10UnderscoreES10_S10_EEEEENS4_23SM90_TMA_LOAD_MULTICASTENS4_14ComposedLayoutINS4_7SwizzleILi1ELi4ELi3EEENS4_18smem_ptr_flag_bitsILi8EEENSU_INS5_IJNSA_ILi8EEESI_EEENS5_IJSI_SB_EEEEEEEvNS4_8identityENS4_13SM90_TMA_LOADES1D_vS1E_EENS_8epilogue10collective6detail29Sm90TmaWarpSpecializedAdapterINS1I_15DefaultEpilogueISK_SL_SL_NS1H_6thread17LinearCombinationISK_Li1EffLNS1M_9ScaleType4KindE0ELNS_15FloatRoundStyleE2ESK_EENS1_15EpilogueDefaultEEEEEvvEEEEvNT_6ParamsE --------------------------
	.section	.nv.constant0._ZN7cutlass13device_kernelINS_4gemm6kernel13GemmUniversalIN4cute5tupleIJiiiiEEENS1_10collective13CollectiveMmaINS1_37MainloopSm90TmaGmmaWarpSpecializedFP8ILi18ENS5_IJNS4_1CILi1EEENSA_ILi4EEESB_EEENS1_35KernelTmaWarpSpecializedCooperativeEEENS5_IJNSA_ILi256EEENSA_ILi128EEENSA_ILi32EEEEEENS_12float_e4m3_tENS5_IJlSB_lEEESK_SL_NS4_8TiledMMAINS4_8MMA_AtomIJNS4_4SM904GMMA31MMA_64x128x32_F32E4M3E4M3_SS_TNILNSP_7ScaleInE1ELSR_1EEEEEENS4_6LayoutINS5_IJNSA_ILi2EEESB_SB_EEENS5_IJSB_NSA_ILi0EEESX_EEEEENS5_IJNS4_10UnderscoreES10_S10_EEEEENS4_23SM90_TMA_LOAD_MULTICASTENS4_14ComposedLayoutINS4_7SwizzleILi1ELi4ELi3EEENS4_18smem_ptr_flag_bitsILi8EEENSU_INS5_IJNSA_ILi8EEESI_EEENS5_IJSI_SB_EEEEEEEvNS4_8identityENS4_13SM90_TMA_LOADES1D_vS1E_EENS_8epilogue10collective6detail29Sm90TmaWarpSpecializedAdapterINS1I_15DefaultEpilogueISK_SL_SL_NS1H_6thread17LinearCombinationISK_Li1EffLNS1M_9ScaleType4KindE0ELNS_15FloatRoundStyleE2ESK_EENS1_15EpilogueDefaultEEEEEvvEEEEvNT_6ParamsE,"a",@progbits
	.sectionflags	@""
	.align	4
.nv.constant0._ZN7cutlass13device_kernelINS_4gemm6kernel13GemmUniversalIN4cute5tupleIJiiiiEEENS1_10collective13CollectiveMmaINS1_37MainloopSm90TmaGmmaWarpSpecializedFP8ILi18ENS5_IJNS4_1CILi1EEENSA_ILi4EEESB_EEENS1_35KernelTmaWarpSpecializedCooperativeEEENS5_IJNSA_ILi256EEENSA_ILi128EEENSA_ILi32EEEEEENS_12float_e4m3_tENS5_IJlSB_lEEESK_SL_NS4_8TiledMMAINS4_8MMA_AtomIJNS4_4SM904GMMA31MMA_64x128x32_F32E4M3E4M3_SS_TNILNSP_7ScaleInE1ELSR_1EEEEEENS4_6LayoutINS5_IJNSA_ILi2EEESB_SB_EEENS5_IJSB_NSA_ILi0EEESX_EEEEENS5_IJNS4_10UnderscoreES10_S10_EEEEENS4_23SM90_TMA_LOAD_MULTICASTENS4_14ComposedLayoutINS4_7SwizzleILi1ELi4ELi3EEENS4_18smem_ptr_flag_bitsILi8EEENSU_INS5_IJNSA_ILi8EEESI_EEENS5_IJSI_SB_EEEEEEEvNS4_8identityENS4_13SM90_TMA_LOADES1D_vS1E_EENS_8epilogue10collective6detail29Sm90TmaWarpSpecializedAdapterINS1I_15DefaultEpilogueISK_SL_SL_NS1H_6thread17LinearCombinationISK_Li1EffLNS1M_9ScaleType4KindE0ELNS_15FloatRoundStyleE2ESK_EENS1_15EpilogueDefaultEEEEEvvEEEEvNT_6ParamsE:
	.zero		1664


//--------------------- SYMBOLS --------------------------

	.type		.nv.reservedSmem.offset0,@object
	.size		.nv.reservedSmem.offset0,0x4
